//
// Generated by NVIDIA NVVM Compiler
//
// Compiler Build ID: CL-36424714
// Cuda compilation tools, release 13.0, V13.0.88
// Based on NVVM 20.0.0
//

.version 9.0
.target sm_100
.address_size 64


.entry _Z14kernel_rectifyiiPfi(
	.param .u32 _Z14kernel_rectifyiiPfi_param_0,
	.param .u32 _Z14kernel_rectifyiiPfi_param_1,
	.param .u64 .ptr .align 1 _Z14kernel_rectifyiiPfi_param_2,
	.param .u32 _Z14kernel_rectifyiiPfi_param_3
)
{
	.reg .pred 	%p<5>;
	.reg .b32 	%r<15>;
	.reg .b32 	%f<3>;
	.reg .b64 	%rd<5>;

	ld.param.u32 	%r4, [_Z14kernel_rectifyiiPfi_param_0];
	ld.param.u32 	%r5, [_Z14kernel_rectifyiiPfi_param_1];
	ld.param.u64 	%rd1, [_Z14kernel_rectifyiiPfi_param_2];
	ld.param.u32 	%r3, [_Z14kernel_rectifyiiPfi_param_3];
	mov.u32 	%r7, %ctaid.x;
	mov.u32 	%r8, %ntid.x;
	mov.u32 	%r9, %tid.x;
	mad.lo.s32 	%r1, %r7, %r8, %r9;
	mov.u32 	%r10, %ctaid.y;
	mov.u32 	%r11, %ntid.y;
	mov.u32 	%r12, %tid.y;
	mad.lo.s32 	%r13, %r10, %r11, %r12;
	setp.ge.s32 	%p1, %r1, %r4;
	setp.ge.s32 	%p2, %r13, %r5;
	or.pred  	%p3, %p1, %p2;
	@%p3 bra 	$L__BB0_2;
	cvta.to.global.u64 	%rd2, %rd1;
	mad.lo.s32 	%r14, %r3, %r13, %r1;
	mul.wide.s32 	%rd3, %r14, 4;
	add.s64 	%rd4, %rd2, %rd3;
	ld.global.f32 	%f1, [%rd4];
	setp.le.f32 	%p4, %f1, 0f00000000;
	selp.f32 	%f2, 0f00000000, %f1, %p4;
	st.global.f32 	[%rd4], %f2;
$L__BB0_2:
	ret;

}
.entry _Z19kernel_rectify_gradiiPKfiPfi(
	.param .u32 _Z19kernel_rectify_gradiiPKfiPfi_param_0,
	.param .u32 _Z19kernel_rectify_gradiiPKfiPfi_param_1,
	.param .u64 .ptr .align 1 _Z19kernel_rectify_gradiiPKfiPfi_param_2,
	.param .u32 _Z19kernel_rectify_gradiiPKfiPfi_param_3,
	.param .u64 .ptr .align 1 _Z19kernel_rectify_gradiiPKfiPfi_param_4,
	.param .u32 _Z19kernel_rectify_gradiiPKfiPfi_param_5
)
{
	.reg .pred 	%p<5>;
	.reg .b32 	%r<17>;
	.reg .b32 	%f<6>;
	.reg .b64 	%rd<9>;

	ld.param.u32 	%r5, [_Z19kernel_rectify_gradiiPKfiPfi_param_0];
	ld.param.u32 	%r6, [_Z19kernel_rectify_gradiiPKfiPfi_param_1];
	ld.param.u64 	%rd2, [_Z19kernel_rectify_gradiiPKfiPfi_param_2];
	ld.param.u32 	%r3, [_Z19kernel_rectify_gradiiPKfiPfi_param_3];
	ld.param.u64 	%rd3, [_Z19kernel_rectify_gradiiPKfiPfi_param_4];
	ld.param.u32 	%r4, [_Z19kernel_rectify_gradiiPKfiPfi_param_5];
	mov.u32 	%r8, %ctaid.x;
	mov.u32 	%r9, %ntid.x;
	mov.u32 	%r10, %tid.x;
	mad.lo.s32 	%r1, %r8, %r9, %r10;
	mov.u32 	%r11, %ctaid.y;
	mov.u32 	%r12, %ntid.y;
	mov.u32 	%r13, %tid.y;
	mad.lo.s32 	%r14, %r11, %r12, %r13;
	setp.ge.s32 	%p1, %r1, %r5;
	setp.ge.s32 	%p2, %r14, %r6;
	or.pred  	%p3, %p1, %p2;
	@%p3 bra 	$L__BB1_4;
	cvta.to.global.u64 	%rd4, %rd3;
	cvta.to.global.u64 	%rd5, %rd2;
	mad.lo.s32 	%r15, %r3, %r14, %r1;
	mul.wide.s32 	%rd6, %r15, 4;
	add.s64 	%rd7, %rd5, %rd6;
	ld.global.f32 	%f4, [%rd7];
	setp.le.f32 	%p4, %f4, 0f00000000;
	mad.lo.s32 	%r16, %r4, %r14, %r1;
	mul.wide.s32 	%rd8, %r16, 4;
	add.s64 	%rd1, %rd4, %rd8;
	mov.f32 	%f5, 0f00000000;
	@%p4 bra 	$L__BB1_3;
	ld.global.f32 	%f5, [%rd1];
$L__BB1_3:
	st.global.f32 	[%rd1], %f5;
$L__BB1_4:
	ret;

}
.entry _Z21kernel_log_likelihoodiPKfiS0_iPfi(
	.param .u32 _Z21kernel_log_likelihoodiPKfiS0_iPfi_param_0,
	.param .u64 .ptr .align 1 _Z21kernel_log_likelihoodiPKfiS0_iPfi_param_1,
	.param .u32 _Z21kernel_log_likelihoodiPKfiS0_iPfi_param_2,
	.param .u64 .ptr .align 1 _Z21kernel_log_likelihoodiPKfiS0_iPfi_param_3,
	.param .u32 _Z21kernel_log_likelihoodiPKfiS0_iPfi_param_4,
	.param .u64 .ptr .align 1 _Z21kernel_log_likelihoodiPKfiS0_iPfi_param_5,
	.param .u32 _Z21kernel_log_likelihoodiPKfiS0_iPfi_param_6
)
{
	.reg .pred 	%p<11>;
	.reg .b32 	%r<22>;
	.reg .b32 	%f<108>;
	.reg .b64 	%rd<13>;

	ld.param.u32 	%r5, [_Z21kernel_log_likelihoodiPKfiS0_iPfi_param_0];
	ld.param.u64 	%rd1, [_Z21kernel_log_likelihoodiPKfiS0_iPfi_param_1];
	ld.param.u32 	%r2, [_Z21kernel_log_likelihoodiPKfiS0_iPfi_param_2];
	ld.param.u64 	%rd2, [_Z21kernel_log_likelihoodiPKfiS0_iPfi_param_3];
	ld.param.u32 	%r3, [_Z21kernel_log_likelihoodiPKfiS0_iPfi_param_4];
	ld.param.u64 	%rd3, [_Z21kernel_log_likelihoodiPKfiS0_iPfi_param_5];
	ld.param.u32 	%r4, [_Z21kernel_log_likelihoodiPKfiS0_iPfi_param_6];
	mov.u32 	%r6, %ctaid.y;
	mov.u32 	%r7, %ntid.y;
	mov.u32 	%r8, %tid.y;
	mad.lo.s32 	%r1, %r6, %r7, %r8;
	setp.ge.s32 	%p1, %r1, %r5;
	@%p1 bra 	$L__BB2_2;
	cvta.to.global.u64 	%rd4, %rd2;
	cvta.to.global.u64 	%rd5, %rd1;
	cvta.to.global.u64 	%rd6, %rd3;
	mul.lo.s32 	%r9, %r3, %r1;
	mul.wide.s32 	%rd7, %r9, 4;
	add.s64 	%rd8, %rd4, %rd7;
	ld.global.f32 	%f1, [%rd8];
	abs.f32 	%f2, %f1;
	ld.global.f32 	%f3, [%rd8+4];
	abs.f32 	%f4, %f3;
	add.f32 	%f5, %f4, 0f358637BD;
	mul.lo.s32 	%r10, %r2, %r1;
	mul.wide.s32 	%rd9, %r10, 4;
	add.s64 	%rd10, %rd5, %rd9;
	ld.global.f32 	%f6, [%rd10];
	sub.f32 	%f7, %f6, %f2;
	div.rn.f32 	%f8, %f7, %f5;
	mul.f32 	%f9, %f8, 0fBF000000;
	fma.rn.f32 	%f10, %f8, %f9, 0fBE6735D7;
	setp.lt.f32 	%p2, %f5, 0f00800000;
	mul.f32 	%f11, %f5, 0f4B000000;
	selp.f32 	%f12, %f11, %f5, %p2;
	selp.f32 	%f13, 0fC1B80000, 0f00000000, %p2;
	mov.b32 	%r11, %f12;
	add.s32 	%r12, %r11, -1059760811;
	and.b32  	%r13, %r12, -8388608;
	sub.s32 	%r14, %r11, %r13;
	mov.b32 	%f14, %r14;
	cvt.rn.f32.s32 	%f15, %r13;
	fma.rn.f32 	%f16, %f15, 0f34000000, %f13;
	add.f32 	%f17, %f14, 0fBF800000;
	fma.rn.f32 	%f18, %f17, 0fBE055027, 0f3E1039F6;
	fma.rn.f32 	%f19, %f18, %f17, 0fBDF8CDCC;
	fma.rn.f32 	%f20, %f19, %f17, 0f3E0F2955;
	fma.rn.f32 	%f21, %f20, %f17, 0fBE2AD8B9;
	fma.rn.f32 	%f22, %f21, %f17, 0f3E4CED0B;
	fma.rn.f32 	%f23, %f22, %f17, 0fBE7FFF22;
	fma.rn.f32 	%f24, %f23, %f17, 0f3EAAAA78;
	fma.rn.f32 	%f25, %f24, %f17, 0fBF000000;
	mul.f32 	%f26, %f17, %f25;
	fma.rn.f32 	%f27, %f26, %f17, %f17;
	fma.rn.f32 	%f28, %f16, 0f3F317218, %f27;
	setp.gt.u32 	%p3, %r11, 2139095039;
	fma.rn.f32 	%f29, %f12, 0f7F800000, 0f7F800000;
	selp.f32 	%f30, %f29, %f28, %p3;
	setp.eq.f32 	%p4, %f12, 0f00000000;
	selp.f32 	%f31, 0fFF800000, %f30, %p4;
	sub.f32 	%f32, %f10, %f31;
	div.rn.f32 	%f33, %f2, %f5;
	div.rn.f32 	%f34, %f33, 0fBFB504F3;
	abs.f32 	%f35, %f34;
	add.f32 	%f36, %f35, 0fC0800000;
	add.f32 	%f37, %f35, 0f40800000;
	rcp.approx.ftz.f32 	%f38, %f37;
	mul.rn.f32 	%f39, %f36, %f38;
	add.f32 	%f40, %f39, 0f3F800000;
	fma.rn.f32 	%f41, %f40, 0fC0800000, %f35;
	neg.f32 	%f42, %f39;
	fma.rn.f32 	%f43, %f42, %f35, %f41;
	fma.rn.f32 	%f44, %f38, %f43, %f39;
	fma.rn.f32 	%f45, %f44, 0f3A69A091, 0f3BE6E05B;
	fma.rn.f32 	%f46, %f45, %f44, 0fBC81FB4B;
	fma.rn.f32 	%f47, %f46, %f44, 0f3D15373B;
	fma.rn.f32 	%f48, %f47, %f44, 0fBD887C5A;
	fma.rn.f32 	%f49, %f48, %f44, 0f3DC021D5;
	fma.rn.f32 	%f50, %f49, %f44, 0fBDCED424;
	fma.rn.f32 	%f51, %f50, %f44, 0f3D8B74DE;
	fma.rn.f32 	%f52, %f51, %f44, 0f3C7BF170;
	fma.rn.f32 	%f53, %f52, %f44, 0fBE0EF8D4;
	fma.rn.f32 	%f54, %f53, %f44, 0f3F9DD2C9;
	fma.rn.f32 	%f55, %f35, 0f40000000, 0f3F800000;
	rcp.approx.ftz.f32 	%f56, %f55;
	mul.rn.f32 	%f57, %f54, %f56;
	mul.f32 	%f58, %f57, 0fC0000000;
	fma.rn.f32 	%f59, %f35, %f58, %f54;
	sub.f32 	%f60, %f59, %f57;
	fma.rn.f32 	%f61, %f60, %f56, %f57;
	neg.f32 	%f62, %f35;
	mul.f32 	%f63, %f35, %f62;
	mov.f32 	%f64, 0f3FB8AA3B;
	mul.rn.f32 	%f65, %f63, %f64;
	cvt.rzi.f32.f32 	%f66, %f65;
	abs.f32 	%f67, %f66;
	setp.gt.f32 	%p5, %f67, 0f42FC0000;
	mov.f32 	%f68, 0f42FC0000;
	copysign.f32 	%f69, %f66, %f68;
	selp.f32 	%f70, %f69, %f66, %p5;
	fma.rn.f32 	%f71, %f70, 0fBF317218, %f63;
	fma.rn.f32 	%f72, %f70, 0f3102E308, %f71;
	mul.f32 	%f73, %f72, 0f3FB8AA3B;
	add.f32 	%f74, %f70, 0f4B40007F;
	mov.b32 	%r15, %f74;
	shl.b32 	%r16, %r15, 23;
	mov.b32 	%f75, %r16;
	ex2.approx.ftz.f32 	%f76, %f73;
	mul.f32 	%f77, %f76, %f75;
	neg.f32 	%f78, %f63;
	fma.rn.f32 	%f79, %f62, %f35, %f78;
	fma.rn.f32 	%f80, %f77, %f79, %f77;
	mul.f32 	%f81, %f80, %f61;
	setp.gt.f32 	%p6, %f35, 0f4120E148;
	selp.f32 	%f82, 0f00000000, %f81, %p6;
	setp.lt.f32 	%p7, %f34, 0f00000000;
	mov.f32 	%f83, 0f40000000;
	sub.f32 	%f84, %f83, %f82;
	selp.f32 	%f85, %f84, %f82, %p7;
	setp.lt.f32 	%p8, %f85, 0f00800000;
	mul.f32 	%f86, %f85, 0f4B000000;
	selp.f32 	%f87, %f86, %f85, %p8;
	selp.f32 	%f88, 0fC1B80000, 0f00000000, %p8;
	mov.b32 	%r17, %f87;
	add.s32 	%r18, %r17, -1059760811;
	and.b32  	%r19, %r18, -8388608;
	sub.s32 	%r20, %r17, %r19;
	mov.b32 	%f89, %r20;
	cvt.rn.f32.s32 	%f90, %r19;
	fma.rn.f32 	%f91, %f90, 0f34000000, %f88;
	add.f32 	%f92, %f89, 0fBF800000;
	fma.rn.f32 	%f93, %f92, 0fBE055027, 0f3E1039F6;
	fma.rn.f32 	%f94, %f93, %f92, 0fBDF8CDCC;
	fma.rn.f32 	%f95, %f94, %f92, 0f3E0F2955;
	fma.rn.f32 	%f96, %f95, %f92, 0fBE2AD8B9;
	fma.rn.f32 	%f97, %f96, %f92, 0f3E4CED0B;
	fma.rn.f32 	%f98, %f97, %f92, 0fBE7FFF22;
	fma.rn.f32 	%f99, %f98, %f92, 0f3EAAAA78;
	fma.rn.f32 	%f100, %f99, %f92, 0fBF000000;
	mul.f32 	%f101, %f92, %f100;
	fma.rn.f32 	%f102, %f101, %f92, %f92;
	fma.rn.f32 	%f103, %f91, 0f3F317218, %f102;
	setp.gt.u32 	%p9, %r17, 2139095039;
	fma.rn.f32 	%f104, %f87, 0f7F800000, 0f7F800000;
	selp.f32 	%f105, %f104, %f103, %p9;
	setp.eq.f32 	%p10, %f87, 0f00000000;
	selp.f32 	%f106, 0fFF800000, %f105, %p10;
	sub.f32 	%f107, %f32, %f106;
	mul.lo.s32 	%r21, %r4, %r1;
	mul.wide.s32 	%rd11, %r21, 4;
	add.s64 	%rd12, %rd6, %rd11;
	st.global.f32 	[%rd12], %f107;
$L__BB2_2:
	ret;

}
.entry _Z26kernel_log_likelihood_gradiPKfiS0_iPfi(
	.param .u32 _Z26kernel_log_likelihood_gradiPKfiS0_iPfi_param_0,
	.param .u64 .ptr .align 1 _Z26kernel_log_likelihood_gradiPKfiS0_iPfi_param_1,
	.param .u32 _Z26kernel_log_likelihood_gradiPKfiS0_iPfi_param_2,
	.param .u64 .ptr .align 1 _Z26kernel_log_likelihood_gradiPKfiS0_iPfi_param_3,
	.param .u32 _Z26kernel_log_likelihood_gradiPKfiS0_iPfi_param_4,
	.param .u64 .ptr .align 1 _Z26kernel_log_likelihood_gradiPKfiS0_iPfi_param_5,
	.param .u32 _Z26kernel_log_likelihood_gradiPKfiS0_iPfi_param_6
)
{
	.reg .pred 	%p<7>;
	.reg .b32 	%r<16>;
	.reg .b32 	%f<91>;
	.reg .b64 	%rd<13>;

	ld.param.u32 	%r5, [_Z26kernel_log_likelihood_gradiPKfiS0_iPfi_param_0];
	ld.param.u64 	%rd1, [_Z26kernel_log_likelihood_gradiPKfiS0_iPfi_param_1];
	ld.param.u32 	%r2, [_Z26kernel_log_likelihood_gradiPKfiS0_iPfi_param_2];
	ld.param.u64 	%rd2, [_Z26kernel_log_likelihood_gradiPKfiS0_iPfi_param_3];
	ld.param.u32 	%r3, [_Z26kernel_log_likelihood_gradiPKfiS0_iPfi_param_4];
	ld.param.u64 	%rd3, [_Z26kernel_log_likelihood_gradiPKfiS0_iPfi_param_5];
	ld.param.u32 	%r4, [_Z26kernel_log_likelihood_gradiPKfiS0_iPfi_param_6];
	mov.u32 	%r6, %ctaid.y;
	mov.u32 	%r7, %ntid.y;
	mov.u32 	%r8, %tid.y;
	mad.lo.s32 	%r1, %r6, %r7, %r8;
	setp.ge.s32 	%p1, %r1, %r5;
	@%p1 bra 	$L__BB3_2;
	cvta.to.global.u64 	%rd4, %rd2;
	cvta.to.global.u64 	%rd5, %rd1;
	cvta.to.global.u64 	%rd6, %rd3;
	mul.lo.s32 	%r9, %r3, %r1;
	mul.wide.s32 	%rd7, %r9, 4;
	add.s64 	%rd8, %rd4, %rd7;
	ld.global.f32 	%f1, [%rd8];
	abs.f32 	%f2, %f1;
	ld.global.f32 	%f3, [%rd8+4];
	abs.f32 	%f4, %f3;
	add.f32 	%f5, %f4, 0f358637BD;
	mul.lo.s32 	%r10, %r2, %r1;
	mul.wide.s32 	%rd9, %r10, 4;
	add.s64 	%rd10, %rd5, %rd9;
	ld.global.f32 	%f6, [%rd10];
	sub.f32 	%f7, %f6, %f2;
	div.rn.f32 	%f8, %f7, %f5;
	div.rn.f32 	%f9, %f2, %f5;
	mul.f32 	%f10, %f9, 0fBF000000;
	mul.f32 	%f11, %f9, %f10;
	fma.rn.f32 	%f12, %f11, 0f3BBB989D, 0f3F000000;
	cvt.sat.f32.f32 	%f13, %f12;
	mov.f32 	%f14, 0f4B400001;
	mov.f32 	%f15, 0f437C0000;
	fma.rm.f32 	%f16, %f13, %f15, %f14;
	add.f32 	%f17, %f16, 0fCB40007F;
	neg.f32 	%f18, %f17;
	fma.rn.f32 	%f19, %f11, 0f3FB8AA3B, %f18;
	fma.rn.f32 	%f20, %f11, 0f32A57060, %f19;
	mov.b32 	%r11, %f16;
	shl.b32 	%r12, %r11, 23;
	mov.b32 	%f21, %r12;
	ex2.approx.ftz.f32 	%f22, %f20;
	mul.f32 	%f23, %f22, %f21;
	mul.f32 	%f24, %f23, 0f3F906EBA;
	mul.f32 	%f25, %f5, 0f3FB504F3;
	div.rn.f32 	%f26, %f24, %f25;
	div.rn.f32 	%f27, %f9, 0fBFB504F3;
	abs.f32 	%f28, %f27;
	add.f32 	%f29, %f28, 0fC0800000;
	add.f32 	%f30, %f28, 0f40800000;
	rcp.approx.ftz.f32 	%f31, %f30;
	mul.rn.f32 	%f32, %f29, %f31;
	add.f32 	%f33, %f32, 0f3F800000;
	fma.rn.f32 	%f34, %f33, 0fC0800000, %f28;
	neg.f32 	%f35, %f32;
	fma.rn.f32 	%f36, %f35, %f28, %f34;
	fma.rn.f32 	%f37, %f31, %f36, %f32;
	fma.rn.f32 	%f38, %f37, 0f3A69A091, 0f3BE6E05B;
	fma.rn.f32 	%f39, %f38, %f37, 0fBC81FB4B;
	fma.rn.f32 	%f40, %f39, %f37, 0f3D15373B;
	fma.rn.f32 	%f41, %f40, %f37, 0fBD887C5A;
	fma.rn.f32 	%f42, %f41, %f37, 0f3DC021D5;
	fma.rn.f32 	%f43, %f42, %f37, 0fBDCED424;
	fma.rn.f32 	%f44, %f43, %f37, 0f3D8B74DE;
	fma.rn.f32 	%f45, %f44, %f37, 0f3C7BF170;
	fma.rn.f32 	%f46, %f45, %f37, 0fBE0EF8D4;
	fma.rn.f32 	%f47, %f46, %f37, 0f3F9DD2C9;
	fma.rn.f32 	%f48, %f28, 0f40000000, 0f3F800000;
	rcp.approx.ftz.f32 	%f49, %f48;
	mul.rn.f32 	%f50, %f47, %f49;
	mul.f32 	%f51, %f50, 0fC0000000;
	fma.rn.f32 	%f52, %f28, %f51, %f47;
	sub.f32 	%f53, %f52, %f50;
	fma.rn.f32 	%f54, %f53, %f49, %f50;
	neg.f32 	%f55, %f28;
	mul.f32 	%f56, %f28, %f55;
	mov.f32 	%f57, 0f3FB8AA3B;
	mul.rn.f32 	%f58, %f56, %f57;
	cvt.rzi.f32.f32 	%f59, %f58;
	abs.f32 	%f60, %f59;
	setp.gt.f32 	%p2, %f60, 0f42FC0000;
	mov.f32 	%f61, 0f42FC0000;
	copysign.f32 	%f62, %f59, %f61;
	selp.f32 	%f63, %f62, %f59, %p2;
	fma.rn.f32 	%f64, %f63, 0fBF317218, %f56;
	fma.rn.f32 	%f65, %f63, 0f3102E308, %f64;
	mul.f32 	%f66, %f65, 0f3FB8AA3B;
	add.f32 	%f67, %f63, 0f4B40007F;
	mov.b32 	%r13, %f67;
	shl.b32 	%r14, %r13, 23;
	mov.b32 	%f68, %r14;
	ex2.approx.ftz.f32 	%f69, %f66;
	mul.f32 	%f70, %f69, %f68;
	neg.f32 	%f71, %f56;
	fma.rn.f32 	%f72, %f55, %f28, %f71;
	fma.rn.f32 	%f73, %f70, %f72, %f70;
	mul.f32 	%f74, %f73, %f54;
	setp.gt.f32 	%p3, %f28, 0f4120E148;
	selp.f32 	%f75, 0f00000000, %f74, %p3;
	setp.lt.f32 	%p4, %f27, 0f00000000;
	mov.f32 	%f76, 0f40000000;
	sub.f32 	%f77, %f76, %f75;
	selp.f32 	%f78, %f77, %f75, %p4;
	div.rn.f32 	%f79, %f26, %f78;
	div.rn.f32 	%f80, %f8, %f5;
	sub.f32 	%f81, %f80, %f79;
	fma.rn.f32 	%f82, %f8, %f8, 0fBF800000;
	div.rn.f32 	%f83, %f82, %f5;
	mul.f32 	%f84, %f9, %f79;
	sub.f32 	%f85, %f83, %f84;
	setp.ge.f32 	%p5, %f1, 0f00000000;
	neg.f32 	%f86, %f81;
	selp.f32 	%f87, %f81, %f86, %p5;
	mul.lo.s32 	%r15, %r4, %r1;
	mul.wide.s32 	%rd11, %r15, 4;
	add.s64 	%rd12, %rd6, %rd11;
	st.global.f32 	[%rd12], %f87;
	ld.global.f32 	%f88, [%rd8+4];
	setp.ge.f32 	%p6, %f88, 0f00000000;
	neg.f32 	%f89, %f85;
	selp.f32 	%f90, %f85, %f89, %p6;
	st.global.f32 	[%rd12+4], %f90;
$L__BB3_2:
	ret;

}
.entry _Z11kernel_adamiiffffPfS_S_S_(
	.param .u32 _Z11kernel_adamiiffffPfS_S_S__param_0,
	.param .u32 _Z11kernel_adamiiffffPfS_S_S__param_1,
	.param .f32 _Z11kernel_adamiiffffPfS_S_S__param_2,
	.param .f32 _Z11kernel_adamiiffffPfS_S_S__param_3,
	.param .f32 _Z11kernel_adamiiffffPfS_S_S__param_4,
	.param .f32 _Z11kernel_adamiiffffPfS_S_S__param_5,
	.param .u64 .ptr .align 1 _Z11kernel_adamiiffffPfS_S_S__param_6,
	.param .u64 .ptr .align 1 _Z11kernel_adamiiffffPfS_S_S__param_7,
	.param .u64 .ptr .align 1 _Z11kernel_adamiiffffPfS_S_S__param_8,
	.param .u64 .ptr .align 1 _Z11kernel_adamiiffffPfS_S_S__param_9
)
{
	.reg .pred 	%p<42>;
	.reg .b32 	%r<35>;
	.reg .b32 	%f<168>;
	.reg .b64 	%rd<15>;

	ld.param.u32 	%r3, [_Z11kernel_adamiiffffPfS_S_S__param_0];
	ld.param.u32 	%r2, [_Z11kernel_adamiiffffPfS_S_S__param_1];
	ld.param.f32 	%f20, [_Z11kernel_adamiiffffPfS_S_S__param_2];
	ld.param.f32 	%f21, [_Z11kernel_adamiiffffPfS_S_S__param_3];
	ld.param.f32 	%f22, [_Z11kernel_adamiiffffPfS_S_S__param_4];
	ld.param.f32 	%f23, [_Z11kernel_adamiiffffPfS_S_S__param_5];
	ld.param.u64 	%rd1, [_Z11kernel_adamiiffffPfS_S_S__param_6];
	ld.param.u64 	%rd2, [_Z11kernel_adamiiffffPfS_S_S__param_7];
	ld.param.u64 	%rd3, [_Z11kernel_adamiiffffPfS_S_S__param_8];
	ld.param.u64 	%rd4, [_Z11kernel_adamiiffffPfS_S_S__param_9];
	mov.u32 	%r4, %ctaid.x;
	mov.u32 	%r5, %ntid.x;
	mov.u32 	%r6, %tid.x;
	mad.lo.s32 	%r1, %r4, %r5, %r6;
	setp.ge.s32 	%p1, %r1, %r3;
	mov.f32 	%f166, 0f3F800000;
	@%p1 bra 	$L__BB4_18;
	cvta.to.global.u64 	%rd5, %rd1;
	cvta.to.global.u64 	%rd6, %rd4;
	cvta.to.global.u64 	%rd7, %rd2;
	mul.wide.s32 	%rd8, %r1, 4;
	add.s64 	%rd9, %rd5, %rd8;
	ld.global.f32 	%f25, [%rd9];
	mul.f32 	%f26, %f21, %f25;
	mov.f32 	%f24, 0f3F800000;
	sub.f32 	%f27, %f24, %f21;
	add.s64 	%rd10, %rd6, %rd8;
	ld.global.f32 	%f28, [%rd10];
	mul.f32 	%f29, %f27, %f28;
	sub.f32 	%f30, %f26, %f29;
	st.global.f32 	[%rd9], %f30;
	add.s64 	%rd11, %rd7, %rd8;
	ld.global.f32 	%f31, [%rd11];
	sub.f32 	%f32, %f24, %f22;
	ld.global.f32 	%f33, [%rd10];
	mul.f32 	%f34, %f32, %f33;
	mul.f32 	%f35, %f33, %f34;
	fma.rn.f32 	%f1, %f22, %f31, %f35;
	st.global.f32 	[%rd11], %f1;
	ld.global.f32 	%f2, [%rd9];
	cvt.rn.f32.s32 	%f3, %r2;
	mul.f32 	%f36, %f3, 0f3F000000;
	cvt.rzi.f32.f32 	%f37, %f36;
	add.f32 	%f38, %f37, %f37;
	sub.f32 	%f39, %f3, %f38;
	abs.f32 	%f4, %f39;
	abs.f32 	%f5, %f21;
	setp.lt.f32 	%p2, %f5, 0f00800000;
	mul.f32 	%f40, %f5, 0f4B800000;
	selp.f32 	%f41, %f40, %f5, %p2;
	selp.f32 	%f42, 0fC1C00000, 0f00000000, %p2;
	mov.b32 	%r7, %f41;
	add.s32 	%r8, %r7, -1060439283;
	and.b32  	%r9, %r8, -8388608;
	sub.s32 	%r10, %r7, %r9;
	mov.b32 	%f43, %r10;
	cvt.rn.f32.s32 	%f44, %r9;
	fma.rn.f32 	%f45, %f44, 0f34000000, %f42;
	add.f32 	%f46, %f43, 0fBF800000;
	add.f32 	%f47, %f43, 0f3F800000;
	rcp.approx.ftz.f32 	%f48, %f47;
	add.f32 	%f49, %f46, %f46;
	mul.f32 	%f50, %f49, %f48;
	mul.f32 	%f51, %f50, %f50;
	sub.f32 	%f52, %f46, %f50;
	add.f32 	%f53, %f52, %f52;
	neg.f32 	%f54, %f50;
	fma.rn.f32 	%f55, %f54, %f46, %f53;
	mul.rn.f32 	%f56, %f48, %f55;
	fma.rn.f32 	%f57, %f51, 0f3A2C32E4, 0f3B52E7DB;
	fma.rn.f32 	%f58, %f57, %f51, 0f3C93BB73;
	fma.rn.f32 	%f59, %f58, %f51, 0f3DF6384F;
	mul.rn.f32 	%f60, %f59, %f51;
	fma.rn.f32 	%f61, %f50, 0f3FB8AA3B, %f45;
	sub.f32 	%f62, %f45, %f61;
	fma.rn.f32 	%f63, %f50, 0f3FB8AA3B, %f62;
	fma.rn.f32 	%f64, %f56, 0f3FB8AA3B, %f63;
	fma.rn.f32 	%f65, %f50, 0f32A55E34, %f64;
	mul.f32 	%f66, %f60, 0f40400000;
	fma.rn.f32 	%f67, %f66, %f56, %f65;
	fma.rn.f32 	%f68, %f60, %f50, %f67;
	add.rn.f32 	%f69, %f61, %f68;
	neg.f32 	%f70, %f61;
	add.rn.f32 	%f71, %f69, %f70;
	neg.f32 	%f72, %f71;
	add.rn.f32 	%f73, %f68, %f72;
	mul.rn.f32 	%f74, %f69, %f3;
	neg.f32 	%f75, %f74;
	fma.rn.f32 	%f76, %f69, %f3, %f75;
	fma.rn.f32 	%f77, %f73, %f3, %f76;
	cvt.rni.f32.f32 	%f78, %f74;
	sub.f32 	%f79, %f74, %f78;
	add.f32 	%f80, %f79, %f77;
	fma.rn.f32 	%f81, %f80, 0f391FCB8E, 0f3AAF85ED;
	fma.rn.f32 	%f82, %f81, %f80, 0f3C1D9856;
	fma.rn.f32 	%f83, %f82, %f80, 0f3D6357BB;
	fma.rn.f32 	%f84, %f83, %f80, 0f3E75FDEC;
	fma.rn.f32 	%f85, %f84, %f80, 0f3F317218;
	fma.rn.f32 	%f86, %f85, %f80, 0f3F800000;
	cvt.rzi.s32.f32 	%r11, %f78;
	setp.gt.f32 	%p3, %f78, 0f00000000;
	selp.b32 	%r12, 0, -2097152000, %p3;
	add.s32 	%r13, %r12, 2130706432;
	mov.b32 	%f87, %r13;
	mul.f32 	%f88, %f86, %f87;
	shl.b32 	%r14, %r11, 23;
	sub.s32 	%r15, %r14, %r12;
	mov.b32 	%f89, %r15;
	mul.f32 	%f90, %f88, %f89;
	abs.f32 	%f91, %f74;
	setp.gt.f32 	%p4, %f91, 0f43180000;
	setp.lt.f32 	%p5, %f74, 0f00000000;
	selp.f32 	%f92, 0f00000000, 0f7F800000, %p5;
	selp.f32 	%f6, %f92, %f90, %p4;
	setp.eq.f32 	%p6, %f21, 0f3F800000;
	setp.eq.s32 	%p7, %r2, 0;
	or.pred  	%p8, %p7, %p6;
	@%p8 bra 	$L__BB4_9;
	setp.num.f32 	%p9, %f5, %f5;
	abs.f32 	%f93, %f3;
	setp.num.f32 	%p10, %f93, %f93;
	and.pred  	%p11, %p9, %p10;
	@%p11 bra 	$L__BB4_4;
	add.rn.f32 	%f166, %f21, %f3;
	bra.uni 	$L__BB4_9;
$L__BB4_4:
	setp.neu.f32 	%p12, %f21, 0f00000000;
	setp.neu.f32 	%p13, %f5, 0f7F800000;
	and.pred  	%p14, %p12, %p13;
	@%p14 bra 	$L__BB4_6;
	setp.neu.f32 	%p20, %f4, 0f3F800000;
	add.f32 	%f96, %f21, %f21;
	mov.b32 	%r16, %f96;
	setp.lt.s32 	%p21, %r2, 0;
	xor.b32  	%r17, %r16, 2139095040;
	selp.b32 	%r18, %r17, %r16, %p21;
	and.b32  	%r19, %r18, 2147483647;
	selp.b32 	%r20, %r19, %r18, %p20;
	mov.b32 	%f166, %r20;
	bra.uni 	$L__BB4_9;
$L__BB4_6:
	setp.eq.f32 	%p15, %f21, 0fBF800000;
	setp.eq.f32 	%p16, %f93, 0f7F800000;
	and.pred  	%p17, %p15, %p16;
	@%p17 bra 	$L__BB4_9;
	setp.geu.f32 	%p18, %f21, 0f00000000;
	mov.f32 	%f166, %f6;
	@%p18 bra 	$L__BB4_9;
	setp.neu.f32 	%p19, %f4, 0f3F800000;
	neg.f32 	%f95, %f6;
	selp.f32 	%f166, %f6, %f95, %p19;
$L__BB4_9:
	setp.eq.s32 	%p22, %r2, 0;
	mov.f32 	%f167, 0f3F800000;
	sub.f32 	%f98, %f167, %f166;
	div.rn.f32 	%f12, %f2, %f98;
	abs.f32 	%f13, %f22;
	setp.lt.f32 	%p23, %f13, 0f00800000;
	mul.f32 	%f99, %f13, 0f4B800000;
	selp.f32 	%f100, %f99, %f13, %p23;
	selp.f32 	%f101, 0fC1C00000, 0f00000000, %p23;
	mov.b32 	%r21, %f100;
	add.s32 	%r22, %r21, -1060439283;
	and.b32  	%r23, %r22, -8388608;
	sub.s32 	%r24, %r21, %r23;
	mov.b32 	%f102, %r24;
	cvt.rn.f32.s32 	%f103, %r23;
	fma.rn.f32 	%f104, %f103, 0f34000000, %f101;
	add.f32 	%f105, %f102, 0fBF800000;
	add.f32 	%f106, %f102, 0f3F800000;
	rcp.approx.ftz.f32 	%f107, %f106;
	add.f32 	%f108, %f105, %f105;
	mul.f32 	%f109, %f108, %f107;
	mul.f32 	%f110, %f109, %f109;
	sub.f32 	%f111, %f105, %f109;
	add.f32 	%f112, %f111, %f111;
	neg.f32 	%f113, %f109;
	fma.rn.f32 	%f114, %f113, %f105, %f112;
	mul.rn.f32 	%f115, %f107, %f114;
	fma.rn.f32 	%f116, %f110, 0f3A2C32E4, 0f3B52E7DB;
	fma.rn.f32 	%f117, %f116, %f110, 0f3C93BB73;
	fma.rn.f32 	%f118, %f117, %f110, 0f3DF6384F;
	mul.rn.f32 	%f119, %f118, %f110;
	fma.rn.f32 	%f120, %f109, 0f3FB8AA3B, %f104;
	sub.f32 	%f121, %f104, %f120;
	fma.rn.f32 	%f122, %f109, 0f3FB8AA3B, %f121;
	fma.rn.f32 	%f123, %f115, 0f3FB8AA3B, %f122;
	fma.rn.f32 	%f124, %f109, 0f32A55E34, %f123;
	mul.f32 	%f125, %f119, 0f40400000;
	fma.rn.f32 	%f126, %f125, %f115, %f124;
	fma.rn.f32 	%f127, %f119, %f109, %f126;
	add.rn.f32 	%f128, %f120, %f127;
	neg.f32 	%f129, %f120;
	add.rn.f32 	%f130, %f128, %f129;
	neg.f32 	%f131, %f130;
	add.rn.f32 	%f132, %f127, %f131;
	mul.rn.f32 	%f133, %f128, %f3;
	neg.f32 	%f134, %f133;
	fma.rn.f32 	%f135, %f128, %f3, %f134;
	fma.rn.f32 	%f136, %f132, %f3, %f135;
	cvt.rni.f32.f32 	%f137, %f133;
	sub.f32 	%f138, %f133, %f137;
	add.f32 	%f139, %f138, %f136;
	fma.rn.f32 	%f140, %f139, 0f391FCB8E, 0f3AAF85ED;
	fma.rn.f32 	%f141, %f140, %f139, 0f3C1D9856;
	fma.rn.f32 	%f142, %f141, %f139, 0f3D6357BB;
	fma.rn.f32 	%f143, %f142, %f139, 0f3E75FDEC;
	fma.rn.f32 	%f144, %f143, %f139, 0f3F317218;
	fma.rn.f32 	%f145, %f144, %f139, 0f3F800000;
	cvt.rzi.s32.f32 	%r25, %f137;
	setp.gt.f32 	%p24, %f137, 0f00000000;
	selp.b32 	%r26, 0, -2097152000, %p24;
	add.s32 	%r27, %r26, 2130706432;
	mov.b32 	%f146, %r27;
	mul.f32 	%f147, %f145, %f146;
	shl.b32 	%r28, %r25, 23;
	sub.s32 	%r29, %r28, %r26;
	mov.b32 	%f148, %r29;
	mul.f32 	%f149, %f147, %f148;
	abs.f32 	%f150, %f133;
	setp.gt.f32 	%p25, %f150, 0f43180000;
	setp.lt.f32 	%p26, %f133, 0f00000000;
	selp.f32 	%f151, 0f00000000, 0f7F800000, %p26;
	selp.f32 	%f14, %f151, %f149, %p25;
	setp.eq.f32 	%p27, %f22, 0f3F800000;
	or.pred  	%p28, %p22, %p27;
	@%p28 bra 	$L__BB4_17;
	setp.num.f32 	%p29, %f13, %f13;
	abs.f32 	%f152, %f3;
	setp.num.f32 	%p30, %f152, %f152;
	and.pred  	%p31, %p29, %p30;
	@%p31 bra 	$L__BB4_12;
	add.rn.f32 	%f167, %f22, %f3;
	bra.uni 	$L__BB4_17;
$L__BB4_12:
	setp.neu.f32 	%p32, %f22, 0f00000000;
	setp.neu.f32 	%p33, %f13, 0f7F800000;
	and.pred  	%p34, %p32, %p33;
	@%p34 bra 	$L__BB4_14;
	setp.neu.f32 	%p40, %f4, 0f3F800000;
	add.f32 	%f155, %f22, %f22;
	mov.b32 	%r30, %f155;
	setp.lt.s32 	%p41, %r2, 0;
	xor.b32  	%r31, %r30, 2139095040;
	selp.b32 	%r32, %r31, %r30, %p41;
	and.b32  	%r33, %r32, 2147483647;
	selp.b32 	%r34, %r33, %r32, %p40;
	mov.b32 	%f167, %r34;
	bra.uni 	$L__BB4_17;
$L__BB4_14:
	setp.eq.f32 	%p35, %f22, 0fBF800000;
	setp.eq.f32 	%p36, %f152, 0f7F800000;
	and.pred  	%p37, %p35, %p36;
	@%p37 bra 	$L__BB4_17;
	setp.geu.f32 	%p38, %f22, 0f00000000;
	mov.f32 	%f167, %f14;
	@%p38 bra 	$L__BB4_17;
	setp.neu.f32 	%p39, %f4, 0f3F800000;
	neg.f32 	%f154, %f14;
	selp.f32 	%f167, %f14, %f154, %p39;
$L__BB4_17:
	mov.f32 	%f156, 0f3F800000;
	sub.f32 	%f157, %f156, %f167;
	div.rn.f32 	%f158, %f1, %f157;
	cvta.to.global.u64 	%rd12, %rd3;
	add.s64 	%rd14, %rd12, %rd8;
	ld.global.f32 	%f159, [%rd14];
	mul.f32 	%f160, %f20, %f12;
	sqrt.rn.f32 	%f161, %f158;
	add.f32 	%f162, %f23, %f161;
	div.rn.f32 	%f163, %f160, %f162;
	sub.f32 	%f164, %f159, %f163;
	st.global.f32 	[%rd14], %f164;
$L__BB4_18:
	ret;

}


// ===== COMPILED SASS (sm_100) =====

	.target	sm_100

	.elftype	@"ET_EXEC"


//--------------------- .note.nv.tkinfo           --------------------------
	.section	.note.nv.tkinfo,"",@"SHT_NOTE"
	.sectionflags	@"SHF_NOTE_NV_TKINFO"
	.tkinfo
        /*0018*/ 	.word	0x00000002
        /*0030*/ 	.string	""
        /*0030*/ 	.string	"ptxas"
        /*0030*/ 	.string	"Cuda compilation tools, release 13.0, V13.0.88"
        /*0030*/ 	.string	"Build cuda_13.0.r13.0/compiler.36424714_0"
        /*0030*/ 	.string	"-arch sm_100 -m 64 "



//--------------------- .note.nv.cuinfo           --------------------------
	.section	.note.nv.cuinfo,"",@"SHT_NOTE"
	.sectionflags	@"SHF_NOTE_NV_CUINFO"
        /*0018*/ 	.short	0x0002
        /*001a*/ 	.short	0x0064
        /*001c*/ 	.short	0x0082
	.zero		2


//--------------------- .nv.info                  --------------------------
	.section	.nv.info,"",@"SHT_CUDA_INFO"
	.align	4


	//----- nvinfo : EIATTR_REGCOUNT
	.align		4
        /*0000*/ 	.byte	0x04, 0x2f
        /*0002*/ 	.short	(.L_1 - .L_0)
	.align		4
.L_0:
        /*0004*/ 	.word	index@(_Z14kernel_rectifyiiPfi)
        /*0008*/ 	.word	0x00000008


	//----- nvinfo : EIATTR_FRAME_SIZE
	.align		4
.L_1:
        /*000c*/ 	.byte	0x04, 0x11
        /*000e*/ 	.short	(.L_3 - .L_2)
	.align		4
.L_2:
        /*0010*/ 	.word	index@(_Z14kernel_rectifyiiPfi)
        /*0014*/ 	.word	0x00000000


	//----- nvinfo : EIATTR_REGCOUNT
	.align		4
.L_3:
        /*0018*/ 	.byte	0x04, 0x2f
        /*001a*/ 	.short	(.L_5 - .L_4)
	.align		4
.L_4:
        /*001c*/ 	.word	index@(_Z19kernel_rectify_gradiiPKfiPfi)
        /*0020*/ 	.word	0x0000000c


	//----- nvinfo : EIATTR_FRAME_SIZE
	.align		4
.L_5:
        /*0024*/ 	.byte	0x04, 0x11
        /*0026*/ 	.short	(.L_7 - .L_6)
	.align		4
.L_6:
        /*0028*/ 	.word	index@(_Z19kernel_rectify_gradiiPKfiPfi)
        /*002c*/ 	.word	0x00000000


	//----- nvinfo : EIATTR_REGCOUNT
	.align		4
.L_7:
        /*0030*/ 	.byte	0x04, 0x2f
        /*0032*/ 	.short	(.L_9 - .L_8)
	.align		4
.L_8:
        /*0034*/ 	.word	index@(_Z21kernel_log_likelihoodiPKfiS0_iPfi)
        /*0038*/ 	.word	0x00000013


	//----- nvinfo : EIATTR_FRAME_SIZE
	.align		4
.L_9:
        /*003c*/ 	.byte	0x04, 0x11
        /*003e*/ 	.short	(.L_11 - .L_10)
	.align		4
.L_10:
        /*0040*/ 	.word	index@($__internal_3_$__cuda_sm3x_div_rn_noftz_f32_slowpath)
        /*0044*/ 	.word	0x00000000


	//----- nvinfo : EIATTR_FRAME_SIZE
	.align		4
.L_11:
        /*0048*/ 	.byte	0x04, 0x11
        /*004a*/ 	.short	(.L_13 - .L_12)
	.align		4
.L_12:
        /*004c*/ 	.word	index@(_Z21kernel_log_likelihoodiPKfiS0_iPfi)
        /*0050*/ 	.word	0x00000000


	//----- nvinfo : EIATTR_REGCOUNT
	.align		4
.L_13:
        /*0054*/ 	.byte	0x04, 0x2f
        /*0056*/ 	.short	(.L_15 - .L_14)
	.align		4
.L_14:
        /*0058*/ 	.word	index@(_Z26kernel_log_likelihood_gradiPKfiS0_iPfi)
        /*005c*/ 	.word	0x00000016


	//----- nvinfo : EIATTR_FRAME_SIZE
	.align		4
.L_15:
        /*0060*/ 	.byte	0x04, 0x11
        /*0062*/ 	.short	(.L_17 - .L_16)
	.align		4
.L_16:
        /*0064*/ 	.word	index@($__internal_2_$__cuda_sm3x_div_rn_noftz_f32_slowpath)
        /*0068*/ 	.word	0x00000000


	//----- nvinfo : EIATTR_FRAME_SIZE
	.align		4
.L_17:
        /*006c*/ 	.byte	0x04, 0x11
        /*006e*/ 	.short	(.L_19 - .L_18)
	.align		4
.L_18:
        /*0070*/ 	.word	index@(_Z26kernel_log_likelihood_gradiPKfiS0_iPfi)
        /*0074*/ 	.word	0x00000000


	//----- nvinfo : EIATTR_REGCOUNT
	.align		4
.L_19:
        /*0078*/ 	.byte	0x04, 0x2f
        /*007a*/ 	.short	(.L_21 - .L_20)
	.align		4
.L_20:
        /*007c*/ 	.word	index@(_Z11kernel_adamiiffffPfS_S_S_)
        /*0080*/ 	.word	0x00000013


	//----- nvinfo : EIATTR_FRAME_SIZE
	.align		4
.L_21:
        /*0084*/ 	.byte	0x04, 0x11
        /*0086*/ 	.short	(.L_23 - .L_22)
	.align		4
.L_22:
        /*0088*/ 	.word	index@($__internal_1_$__cuda_sm3x_div_rn_noftz_f32_slowpath)
        /*008c*/ 	.word	0x00000000


	//----- nvinfo : EIATTR_FRAME_SIZE
	.align		4
.L_23:
        /*0090*/ 	.byte	0x04, 0x11
        /*0092*/ 	.short	(.L_25 - .L_24)
	.align		4
.L_24:
        /*0094*/ 	.word	index@($__internal_0_$__cuda_sm20_sqrt_rn_f32_slowpath)
        /*0098*/ 	.word	0x00000000


	//----- nvinfo : EIATTR_FRAME_SIZE
	.align		4
.L_25:
        /*009c*/ 	.byte	0x04, 0x11
        /*009e*/ 	.short	(.L_27 - .L_26)
	.align		4
.L_26:
        /*00a0*/ 	.word	index@(_Z11kernel_adamiiffffPfS_S_S_)
        /*00a4*/ 	.word	0x00000000


	//----- nvinfo : EIATTR_MIN_STACK_SIZE
	.align		4
.L_27:
        /*00a8*/ 	.byte	0x04, 0x12
        /*00aa*/ 	.short	(.L_29 - .L_28)
	.align		4
.L_28:
        /*00ac*/ 	.word	index@(_Z11kernel_adamiiffffPfS_S_S_)
        /*00b0*/ 	.word	0x00000000


	//----- nvinfo : EIATTR_MIN_STACK_SIZE
	.align		4
.L_29:
        /*00b4*/ 	.byte	0x04, 0x12
        /*00b6*/ 	.short	(.L_31 - .L_30)
	.align		4
.L_30:
        /*00b8*/ 	.word	index@(_Z26kernel_log_likelihood_gradiPKfiS0_iPfi)
        /*00bc*/ 	.word	0x00000000


	//----- nvinfo : EIATTR_MIN_STACK_SIZE
	.align		4
.L_31:
        /*00c0*/ 	.byte	0x04, 0x12
        /*00c2*/ 	.short	(.L_33 - .L_32)
	.align		4
.L_32:
        /*00c4*/ 	.word	index@(_Z21kernel_log_likelihoodiPKfiS0_iPfi)
        /*00c8*/ 	.word	0x00000000


	//----- nvinfo : EIATTR_MIN_STACK_SIZE
	.align		4
.L_33:
        /*00cc*/ 	.byte	0x04, 0x12
        /*00ce*/ 	.short	(.L_35 - .L_34)
	.align		4
.L_34:
        /*00d0*/ 	.word	index@(_Z19kernel_rectify_gradiiPKfiPfi)
        /*00d4*/ 	.word	0x00000000


	//----- nvinfo : EIATTR_MIN_STACK_SIZE
	.align		4
.L_35:
        /*00d8*/ 	.byte	0x04, 0x12
        /*00da*/ 	.short	(.L_37 - .L_36)
	.align		4
.L_36:
        /*00dc*/ 	.word	index@(_Z14kernel_rectifyiiPfi)
        /*00e0*/ 	.word	0x00000000
.L_37:


//--------------------- .nv.compat                --------------------------
	.section	.nv.compat,"",@"SHT_CUDA_COMPAT_INFO"
	.align	4
        /*0000*/ 	.byte	0x02, 0x09, 0x00, 0x00, 0x02, 0x02, 0x01, 0x00, 0x02, 0x05, 0x05, 0x00, 0x03, 0x07, 0x01, 0x01
        /*0010*/ 	.byte	0x02, 0x03, 0x00, 0x00, 0x02, 0x06, 0x01, 0x00, 0x04, 0x0b, 0x08, 0x00, 0x01, 0x00, 0x00, 0x00
        /*0020*/ 	.byte	0x00, 0x00, 0x00, 0x00


//--------------------- .nv.info._Z11kernel_adamiiffffPfS_S_S_ --------------------------
	.section	.nv.info._Z11kernel_adamiiffffPfS_S_S_,"",@"SHT_CUDA_INFO"
	.sectionflags	@""
	.align	4


	//----- nvinfo : EIATTR_CUDA_API_VERSION
	.align		4
        /*0000*/ 	.byte	0x04, 0x37
        /*0002*/ 	.short	(.L_39 - .L_38)
.L_38:
        /*0004*/ 	.word	0x00000082


	//----- nvinfo : EIATTR_KPARAM_INFO
	.align		4
.L_39:
        /*0008*/ 	.byte	0x04, 0x17
        /*000a*/ 	.short	(.L_41 - .L_40)
.L_40:
        /*000c*/ 	.word	0x00000000
        /*0010*/ 	.short	0x0009
        /*0012*/ 	.short	0x0030
        /*0014*/ 	.byte	0x00, 0xf5, 0x21, 0x00


	//----- nvinfo : EIATTR_KPARAM_INFO
	.align		4
.L_41:
        /*0018*/ 	.byte	0x04, 0x17
        /*001a*/ 	.short	(.L_43 - .L_42)
.L_42:
        /*001c*/ 	.word	0x00000000
        /*0020*/ 	.short	0x0008
        /*0022*/ 	.short	0x0028
        /*0024*/ 	.byte	0x00, 0xf5, 0x21, 0x00


	//----- nvinfo : EIATTR_KPARAM_INFO
	.align		4
.L_43:
        /*0028*/ 	.byte	0x04, 0x17
        /*002a*/ 	.short	(.L_45 - .L_44)
.L_44:
        /*002c*/ 	.word	0x00000000
        /*0030*/ 	.short	0x0007
        /*0032*/ 	.short	0x0020
        /*0034*/ 	.byte	0x00, 0xf5, 0x21, 0x00


	//----- nvinfo : EIATTR_KPARAM_INFO
	.align		4
.L_45:
        /*0038*/ 	.byte	0x04, 0x17
        /*003a*/ 	.short	(.L_47 - .L_46)
.L_46:
        /*003c*/ 	.word	0x00000000
        /*0040*/ 	.short	0x0006
        /*0042*/ 	.short	0x0018
        /*0044*/ 	.byte	0x00, 0xf5, 0x21, 0x00


	//----- nvinfo : EIATTR_KPARAM_INFO
	.align		4
.L_47:
        /*0048*/ 	.byte	0x04, 0x17
        /*004a*/ 	.short	(.L_49 - .L_48)
.L_48:
        /*004c*/ 	.word	0x00000000
        /*0050*/ 	.short	0x0005
        /*0052*/ 	.short	0x0014
        /*0054*/ 	.byte	0x00, 0xf0, 0x11, 0x00


	//----- nvinfo : EIATTR_KPARAM_INFO
	.align		4
.L_49:
        /*0058*/ 	.byte	0x04, 0x17
        /*005a*/ 	.short	(.L_51 - .L_50)
.L_50:
        /*005c*/ 	.word	0x00000000
        /*0060*/ 	.short	0x0004
        /*0062*/ 	.short	0x0010
        /*0064*/ 	.byte	0x00, 0xf0, 0x11, 0x00


	//----- nvinfo : EIATTR_KPARAM_INFO
	.align		4
.L_51:
        /*0068*/ 	.byte	0x04, 0x17
        /*006a*/ 	.short	(.L_53 - .L_52)
.L_52:
        /*006c*/ 	.word	0x00000000
        /*0070*/ 	.short	0x0003
        /*0072*/ 	.short	0x000c
        /*0074*/ 	.byte	0x00, 0xf0, 0x11, 0x00


	//----- nvinfo : EIATTR_KPARAM_INFO
	.align		4
.L_53:
        /*0078*/ 	.byte	0x04, 0x17
        /*007a*/ 	.short	(.L_55 - .L_54)
.L_54:
        /*007c*/ 	.word	0x00000000
        /*0080*/ 	.short	0x0002
        /*0082*/ 	.short	0x0008
        /*0084*/ 	.byte	0x00, 0xf0, 0x11, 0x00


	//----- nvinfo : EIATTR_KPARAM_INFO
	.align		4
.L_55:
        /*0088*/ 	.byte	0x04, 0x17
        /*008a*/ 	.short	(.L_57 - .L_56)
.L_56:
        /*008c*/ 	.word	0x00000000
        /*0090*/ 	.short	0x0001
        /*0092*/ 	.short	0x0004
        /*0094*/ 	.byte	0x00, 0xf0, 0x11, 0x00


	//----- nvinfo : EIATTR_KPARAM_INFO
	.align		4
.L_57:
        /*0098*/ 	.byte	0x04, 0x17
        /*009a*/ 	.short	(.L_59 - .L_58)
.L_58:
        /*009c*/ 	.word	0x00000000
        /*00a0*/ 	.short	0x0000
        /*00a2*/ 	.short	0x0000
        /*00a4*/ 	.byte	0x00, 0xf0, 0x11, 0x00


	//----- nvinfo : EIATTR_SPARSE_MMA_MASK
	.align		4
.L_59:
        /*00a8*/ 	.byte	0x03, 0x50
        /*00aa*/ 	.short	0x0000


	//----- nvinfo : EIATTR_MAXREG_COUNT
	.align		4
        /*00ac*/ 	.byte	0x03, 0x1b
        /*00ae*/ 	.short	0x00ff


	//----- nvinfo : EIATTR_MERCURY_ISA_VERSION
	.align		4
        /*00b0*/ 	.byte	0x03, 0x5f
        /*00b2*/ 	.short	0x0101


	//----- nvinfo : EIATTR_VRC_CTA_INIT_COUNT
	.align		4
        /*00b4*/ 	.byte	0x02, 0x4a
	.zero		1
	.zero		1


	//----- nvinfo : EIATTR_EXIT_INSTR_OFFSETS
	.align		4
        /*00b8*/ 	.byte	0x04, 0x1c
        /*00ba*/ 	.short	(.L_61 - .L_60)


	//   ....[0]....
.L_60:
        /*00bc*/ 	.word	0x00000070


	//   ....[1]....
        /*00c0*/ 	.word	0x00001110


	//----- nvinfo : EIATTR_CRS_STACK_SIZE
	.align		4
.L_61:
        /*00c4*/ 	.byte	0x04, 0x1e
        /*00c6*/ 	.short	(.L_63 - .L_62)
.L_62:
        /*00c8*/ 	.word	0x00000000


	//----- nvinfo : EIATTR_CBANK_PARAM_SIZE
	.align		4
.L_63:
        /*00cc*/ 	.byte	0x03, 0x19
        /*00ce*/ 	.short	0x0038


	//----- nvinfo : EIATTR_PARAM_CBANK
	.align		4
        /*00d0*/ 	.byte	0x04, 0x0a
        /*00d2*/ 	.short	(.L_65 - .L_64)
	.align		4
.L_64:
        /*00d4*/ 	.word	index@(.nv.constant0._Z11kernel_adamiiffffPfS_S_S_)
        /*00d8*/ 	.short	0x0380
        /*00da*/ 	.short	0x0038


	//----- nvinfo : EIATTR_SW_WAR
	.align		4
.L_65:
        /*00dc*/ 	.byte	0x04, 0x36
        /*00de*/ 	.short	(.L_67 - .L_66)
.L_66:
        /*00e0*/ 	.word	0x00000008
.L_67:


//--------------------- .nv.info._Z26kernel_log_likelihood_gradiPKfiS0_iPfi --------------------------
	.section	.nv.info._Z26kernel_log_likelihood_gradiPKfiS0_iPfi,"",@"SHT_CUDA_INFO"
	.sectionflags	@""
	.align	4


	//----- nvinfo : EIATTR_CUDA_API_VERSION
	.align		4
        /*0000*/ 	.byte	0x04, 0x37
        /*0002*/ 	.short	(.L_69 - .L_68)
.L_68:
        /*0004*/ 	.word	0x00000082


	//----- nvinfo : EIATTR_KPARAM_INFO
	.align		4
.L_69:
        /*0008*/ 	.byte	0x04, 0x17
        /*000a*/ 	.short	(.L_71 - .L_70)
.L_70:
        /*000c*/ 	.word	0x00000000
        /*0010*/ 	.short	0x0006
        /*0012*/ 	.short	0x0030
        /*0014*/ 	.byte	0x00, 0xf0, 0x11, 0x00


	//----- nvinfo : EIATTR_KPARAM_INFO
	.align		4
.L_71:
        /*0018*/ 	.byte	0x04, 0x17
        /*001a*/ 	.short	(.L_73 - .L_72)
.L_72:
        /*001c*/ 	.word	0x00000000
        /*0020*/ 	.short	0x0005
        /*0022*/ 	.short	0x0028
        /*0024*/ 	.byte	0x00, 0xf5, 0x21, 0x00


	//----- nvinfo : EIATTR_KPARAM_INFO
	.align		4
.L_73:
        /*0028*/ 	.byte	0x04, 0x17
        /*002a*/ 	.short	(.L_75 - .L_74)
.L_74:
        /*002c*/ 	.word	0x00000000
        /*0030*/ 	.short	0x0004
        /*0032*/ 	.short	0x0020
        /*0034*/ 	.byte	0x00, 0xf0, 0x11, 0x00


	//----- nvinfo : EIATTR_KPARAM_INFO
	.align		4
.L_75:
        /*0038*/ 	.byte	0x04, 0x17
        /*003a*/ 	.short	(.L_77 - .L_76)
.L_76:
        /*003c*/ 	.word	0x00000000
        /*0040*/ 	.short	0x0003
        /*0042*/ 	.short	0x0018
        /*0044*/ 	.byte	0x00, 0xf5, 0x21, 0x00


	//----- nvinfo : EIATTR_KPARAM_INFO
	.align		4
.L_77:
        /*0048*/ 	.byte	0x04, 0x17
        /*004a*/ 	.short	(.L_79 - .L_78)
.L_78:
        /*004c*/ 	.word	0x00000000
        /*0050*/ 	.short	0x0002
        /*0052*/ 	.short	0x0010
        /*0054*/ 	.byte	0x00, 0xf0, 0x11, 0x00


	//----- nvinfo : EIATTR_KPARAM_INFO
	.align		4
.L_79:
        /*0058*/ 	.byte	0x04, 0x17
        /*005a*/ 	.short	(.L_81 - .L_80)
.L_80:
        /*005c*/ 	.word	0x00000000
        /*0060*/ 	.short	0x0001
        /*0062*/ 	.short	0x0008
        /*0064*/ 	.byte	0x00, 0xf5, 0x21, 0x00


	//----- nvinfo : EIATTR_KPARAM_INFO
	.align		4
.L_81:
        /*0068*/ 	.byte	0x04, 0x17
        /*006a*/ 	.short	(.L_83 - .L_82)
.L_82:
        /*006c*/ 	.word	0x00000000
        /*0070*/ 	.short	0x0000
        /*0072*/ 	.short	0x0000
        /*0074*/ 	.byte	0x00, 0xf0, 0x11, 0x00


	//----- nvinfo : EIATTR_SPARSE_MMA_MASK
	.align		4
.L_83:
        /*0078*/ 	.byte	0x03, 0x50
        /*007a*/ 	.short	0x0000


	//----- nvinfo : EIATTR_MAXREG_COUNT
	.align		4
        /*007c*/ 	.byte	0x03, 0x1b
        /*007e*/ 	.short	0x00ff


	//----- nvinfo : EIATTR_MERCURY_ISA_VERSION
	.align		4
        /*0080*/ 	.byte	0x03, 0x5f
        /*0082*/ 	.short	0x0101


	//----- nvinfo : EIATTR_VRC_CTA_INIT_COUNT
	.align		4
        /*0084*/ 	.byte	0x02, 0x4a
	.zero		1
	.zero		1


	//----- nvinfo : EIATTR_EXIT_INSTR_OFFSETS
	.align		4
        /*0088*/ 	.byte	0x04, 0x1c
        /*008a*/ 	.short	(.L_85 - .L_84)


	//   ....[0]....
.L_84:
        /*008c*/ 	.word	0x00000070


	//   ....[1]....
        /*0090*/ 	.word	0x00000c80


	//----- nvinfo : EIATTR_CRS_STACK_SIZE
	.align		4
.L_85:
        /*0094*/ 	.byte	0x04, 0x1e
        /*0096*/ 	.short	(.L_87 - .L_86)
.L_86:
        /*0098*/ 	.word	0x00000000


	//----- nvinfo : EIATTR_CBANK_PARAM_SIZE
	.align		4
.L_87:
        /*009c*/ 	.byte	0x03, 0x19
        /*009e*/ 	.short	0x0034


	//----- nvinfo : EIATTR_PARAM_CBANK
	.align		4
        /*00a0*/ 	.byte	0x04, 0x0a
        /*00a2*/ 	.short	(.L_89 - .L_88)
	.align		4
.L_88:
        /*00a4*/ 	.word	index@(.nv.constant0._Z26kernel_log_likelihood_gradiPKfiS0_iPfi)
        /*00a8*/ 	.short	0x0380
        /*00aa*/ 	.short	0x0034


	//----- nvinfo : EIATTR_SW_WAR
	.align		4
.L_89:
        /*00ac*/ 	.byte	0x04, 0x36
        /*00ae*/ 	.short	(.L_91 - .L_90)
.L_90:
        /*00b0*/ 	.word	0x00000008
.L_91:


//--------------------- .nv.info._Z21kernel_log_likelihoodiPKfiS0_iPfi --------------------------
	.section	.nv.info._Z21kernel_log_likelihoodiPKfiS0_iPfi,"",@"SHT_CUDA_INFO"
	.sectionflags	@""
	.align	4


	//----- nvinfo : EIATTR_CUDA_API_VERSION
	.align		4
        /*0000*/ 	.byte	0x04, 0x37
        /*0002*/ 	.short	(.L_93 - .L_92)
.L_92:
        /*0004*/ 	.word	0x00000082


	//----- nvinfo : EIATTR_KPARAM_INFO
	.align		4
.L_93:
        /*0008*/ 	.byte	0x04, 0x17
        /*000a*/ 	.short	(.L_95 - .L_94)
.L_94:
        /*000c*/ 	.word	0x00000000
        /*0010*/ 	.short	0x0006
        /*0012*/ 	.short	0x0030
        /*0014*/ 	.byte	0x00, 0xf0, 0x11, 0x00


	//----- nvinfo : EIATTR_KPARAM_INFO
	.align		4
.L_95:
        /*0018*/ 	.byte	0x04, 0x17
        /*001a*/ 	.short	(.L_97 - .L_96)
.L_96:
        /*001c*/ 	.word	0x00000000
        /*0020*/ 	.short	0x0005
        /*0022*/ 	.short	0x0028
        /*0024*/ 	.byte	0x00, 0xf5, 0x21, 0x00


	//----- nvinfo : EIATTR_KPARAM_INFO
	.align		4
.L_97:
        /*0028*/ 	.byte	0x04, 0x17
        /*002a*/ 	.short	(.L_99 - .L_98)
.L_98:
        /*002c*/ 	.word	0x00000000
        /*0030*/ 	.short	0x0004
        /*0032*/ 	.short	0x0020
        /*0034*/ 	.byte	0x00, 0xf0, 0x11, 0x00


	//----- nvinfo : EIATTR_KPARAM_INFO
	.align		4
.L_99:
        /*0038*/ 	.byte	0x04, 0x17
        /*003a*/ 	.short	(.L_101 - .L_100)
.L_100:
        /*003c*/ 	.word	0x00000000
        /*0040*/ 	.short	0x0003
        /*0042*/ 	.short	0x0018
        /*0044*/ 	.byte	0x00, 0xf5, 0x21, 0x00


	//----- nvinfo : EIATTR_KPARAM_INFO
	.align		4
.L_101:
        /*0048*/ 	.byte	0x04, 0x17
        /*004a*/ 	.short	(.L_103 - .L_102)
.L_102:
        /*004c*/ 	.word	0x00000000
        /*0050*/ 	.short	0x0002
        /*0052*/ 	.short	0x0010
        /*0054*/ 	.byte	0x00, 0xf0, 0x11, 0x00


	//----- nvinfo : EIATTR_KPARAM_INFO
	.align		4
.L_103:
        /*0058*/ 	.byte	0x04, 0x17
        /*005a*/ 	.short	(.L_105 - .L_104)
.L_104:
        /*005c*/ 	.word	0x00000000
        /*0060*/ 	.short	0x0001
        /*0062*/ 	.short	0x0008
        /*0064*/ 	.byte	0x00, 0xf5, 0x21, 0x00


	//----- nvinfo : EIATTR_KPARAM_INFO
	.align		4
.L_105:
        /*0068*/ 	.byte	0x04, 0x17
        /*006a*/ 	.short	(.L_107 - .L_106)
.L_106:
        /*006c*/ 	.word	0x00000000
        /*0070*/ 	.short	0x0000
        /*0072*/ 	.short	0x0000
        /*0074*/ 	.byte	0x00, 0xf0, 0x11, 0x00


	//----- nvinfo : EIATTR_SPARSE_MMA_MASK
	.align		4
.L_107:
        /*0078*/ 	.byte	0x03, 0x50
        /*007a*/ 	.short	0x0000


	//----- nvinfo : EIATTR_MAXREG_COUNT
	.align		4
        /*007c*/ 	.byte	0x03, 0x1b
        /*007e*/ 	.short	0x00ff


	//----- nvinfo : EIATTR_MERCURY_ISA_VERSION
	.align		4
        /*0080*/ 	.byte	0x03, 0x5f
        /*0082*/ 	.short	0x0101


	//----- nvinfo : EIATTR_VRC_CTA_INIT_COUNT
	.align		4
        /*0084*/ 	.byte	0x02, 0x4a
	.zero		1
	.zero		1


	//----- nvinfo : EIATTR_EXIT_INSTR_OFFSETS
	.align		4
        /*0088*/ 	.byte	0x04, 0x1c
        /*008a*/ 	.short	(.L_109 - .L_108)


	//   ....[0]....
.L_108:
        /*008c*/ 	.word	0x00000070


	//   ....[1]....
        /*0090*/ 	.word	0x00000a90


	//----- nvinfo : EIATTR_CRS_STACK_SIZE
	.align		4
.L_109:
        /*0094*/ 	.byte	0x04, 0x1e
        /*0096*/ 	.short	(.L_111 - .L_110)
.L_110:
        /*0098*/ 	.word	0x00000000


	//----- nvinfo : EIATTR_CBANK_PARAM_SIZE
	.align		4
.L_111:
        /*009c*/ 	.byte	0x03, 0x19
        /*009e*/ 	.short	0x0034


	//----- nvinfo : EIATTR_PARAM_CBANK
	.align		4
        /*00a0*/ 	.byte	0x04, 0x0a
        /*00a2*/ 	.short	(.L_113 - .L_112)
	.align		4
.L_112:
        /*00a4*/ 	.word	index@(.nv.constant0._Z21kernel_log_likelihoodiPKfiS0_iPfi)
        /*00a8*/ 	.short	0x0380
        /*00aa*/ 	.short	0x0034


	//----- nvinfo : EIATTR_SW_WAR
	.align		4
.L_113:
        /*00ac*/ 	.byte	0x04, 0x36
        /*00ae*/ 	.short	(.L_115 - .L_114)
.L_114:
        /*00b0*/ 	.word	0x00000008
.L_115:


//--------------------- .nv.info._Z19kernel_rectify_gradiiPKfiPfi --------------------------
	.section	.nv.info._Z19kernel_rectify_gradiiPKfiPfi,"",@"SHT_CUDA_INFO"
	.sectionflags	@""
	.align	4


	//----- nvinfo : EIATTR_CUDA_API_VERSION
	.align		4
        /*0000*/ 	.byte	0x04, 0x37
        /*0002*/ 	.short	(.L_117 - .L_116)
.L_116:
        /*0004*/ 	.word	0x00000082


	//----- nvinfo : EIATTR_KPARAM_INFO
	.align		4
.L_117:
        /*0008*/ 	.byte	0x04, 0x17
        /*000a*/ 	.short	(.L_119 - .L_118)
.L_118:
        /*000c*/ 	.word	0x00000000
        /*0010*/ 	.short	0x0005
        /*0012*/ 	.short	0x0020
        /*0014*/ 	.byte	0x00, 0xf0, 0x11, 0x00


	//----- nvinfo : EIATTR_KPARAM_INFO
	.align		4
.L_119:
        /*0018*/ 	.byte	0x04, 0x17
        /*001a*/ 	.short	(.L_121 - .L_120)
.L_120:
        /*001c*/ 	.word	0x00000000
        /*0020*/ 	.short	0x0004
        /*0022*/ 	.short	0x0018
        /*0024*/ 	.byte	0x00, 0xf5, 0x21, 0x00


	//----- nvinfo : EIATTR_KPARAM_INFO
	.align		4
.L_121:
        /*0028*/ 	.byte	0x04, 0x17
        /*002a*/ 	.short	(.L_123 - .L_122)
.L_122:
        /*002c*/ 	.word	0x00000000
        /*0030*/ 	.short	0x0003
        /*0032*/ 	.short	0x0010
        /*0034*/ 	.byte	0x00, 0xf0, 0x11, 0x00


	//----- nvinfo : EIATTR_KPARAM_INFO
	.align		4
.L_123:
        /*0038*/ 	.byte	0x04, 0x17
        /*003a*/ 	.short	(.L_125 - .L_124)
.L_124:
        /*003c*/ 	.word	0x00000000
        /*0040*/ 	.short	0x0002
        /*0042*/ 	.short	0x0008
        /*0044*/ 	.byte	0x00, 0xf5, 0x21, 0x00


	//----- nvinfo : EIATTR_KPARAM_INFO
	.align		4
.L_125:
        /*0048*/ 	.byte	0x04, 0x17
        /*004a*/ 	.short	(.L_127 - .L_126)
.L_126:
        /*004c*/ 	.word	0x00000000
        /*0050*/ 	.short	0x0001
        /*0052*/ 	.short	0x0004
        /*0054*/ 	.byte	0x00, 0xf0, 0x11, 0x00


	//----- nvinfo : EIATTR_KPARAM_INFO
	.align		4
.L_127:
        /*0058*/ 	.byte	0x04, 0x17
        /*005a*/ 	.short	(.L_129 - .L_128)
.L_128:
        /*005c*/ 	.word	0x00000000
        /*0060*/ 	.short	0x0000
        /*0062*/ 	.short	0x0000
        /*0064*/ 	.byte	0x00, 0xf0, 0x11, 0x00


	//----- nvinfo : EIATTR_SPARSE_MMA_MASK
	.align		4
.L_129:
        /*0068*/ 	.byte	0x03, 0x50
        /*006a*/ 	.short	0x0000


	//----- nvinfo : EIATTR_MAXREG_COUNT
	.align		4
        /*006c*/ 	.byte	0x03, 0x1b
        /*006e*/ 	.short	0x00ff


	//----- nvinfo : EIATTR_MERCURY_ISA_VERSION
	.align		4
        /*0070*/ 	.byte	0x03, 0x5f
        /*0072*/ 	.short	0x0101


	//----- nvinfo : EIATTR_VRC_CTA_INIT_COUNT
	.align		4
        /*0074*/ 	.byte	0x02, 0x4a
	.zero		1
	.zero		1


	//----- nvinfo : EIATTR_EXIT_INSTR_OFFSETS
	.align		4
        /*0078*/ 	.byte	0x04, 0x1c
        /*007a*/ 	.short	(.L_131 - .L_130)


	//   ....[0]....
.L_130:
        /*007c*/ 	.word	0x000000c0


	//   ....[1]....
        /*0080*/ 	.word	0x000001e0


	//----- nvinfo : EIATTR_CRS_STACK_SIZE
	.align		4
.L_131:
        /*0084*/ 	.byte	0x04, 0x1e
        /*0086*/ 	.short	(.L_133 - .L_132)
.L_132:
        /*0088*/ 	.word	0x00000000


	//----- nvinfo : EIATTR_CBANK_PARAM_SIZE
	.align		4
.L_133:
        /*008c*/ 	.byte	0x03, 0x19
        /*008e*/ 	.short	0x0024


	//----- nvinfo : EIATTR_PARAM_CBANK
	.align		4
        /*0090*/ 	.byte	0x04, 0x0a
        /*0092*/ 	.short	(.L_135 - .L_134)
	.align		4
.L_134:
        /*0094*/ 	.word	index@(.nv.constant0._Z19kernel_rectify_gradiiPKfiPfi)
        /*0098*/ 	.short	0x0380
        /*009a*/ 	.short	0x0024


	//----- nvinfo : EIATTR_SW_WAR
	.align		4
.L_135:
        /*009c*/ 	.byte	0x04, 0x36
        /*009e*/ 	.short	(.L_137 - .L_136)
.L_136:
        /*00a0*/ 	.word	0x00000008
.L_137:


//--------------------- .nv.info._Z14kernel_rectifyiiPfi --------------------------
	.section	.nv.info._Z14kernel_rectifyiiPfi,"",@"SHT_CUDA_INFO"
	.sectionflags	@""
	.align	4


	//----- nvinfo : EIATTR_CUDA_API_VERSION
	.align		4
        /*0000*/ 	.byte	0x04, 0x37
        /*0002*/ 	.short	(.L_139 - .L_138)
.L_138:
        /*0004*/ 	.word	0x00000082


	//----- nvinfo : EIATTR_KPARAM_INFO
	.align		4
.L_139:
        /*0008*/ 	.byte	0x04, 0x17
        /*000a*/ 	.short	(.L_141 - .L_140)
.L_140:
        /*000c*/ 	.word	0x00000000
        /*0010*/ 	.short	0x0003
        /*0012*/ 	.short	0x0010
        /*0014*/ 	.byte	0x00, 0xf0, 0x11, 0x00


	//----- nvinfo : EIATTR_KPARAM_INFO
	.align		4
.L_141:
        /*0018*/ 	.byte	0x04, 0x17
        /*001a*/ 	.short	(.L_143 - .L_142)
.L_142:
        /*001c*/ 	.word	0x00000000
        /*0020*/ 	.short	0x0002
        /*0022*/ 	.short	0x0008
        /*0024*/ 	.byte	0x00, 0xf5, 0x21, 0x00


	//----- nvinfo : EIATTR_KPARAM_INFO
	.align		4
.L_143:
        /*0028*/ 	.byte	0x04, 0x17
        /*002a*/ 	.short	(.L_145 - .L_144)
.L_144:
        /*002c*/ 	.word	0x00000000
        /*0030*/ 	.short	0x0001
        /*0032*/ 	.short	0x0004
        /*0034*/ 	.byte	0x00, 0xf0, 0x11, 0x00


	//----- nvinfo : EIATTR_KPARAM_INFO
	.align		4
.L_145:
        /*0038*/ 	.byte	0x04, 0x17
        /*003a*/ 	.short	(.L_147 - .L_146)
.L_146:
        /*003c*/ 	.word	0x00000000
        /*0040*/ 	.short	0x0000
        /*0042*/ 	.short	0x0000
        /*0044*/ 	.byte	0x00, 0xf0, 0x11, 0x00


	//----- nvinfo : EIATTR_SPARSE_MMA_MASK
	.align		4
.L_147:
        /*0048*/ 	.byte	0x03, 0x50
        /*004a*/ 	.short	0x0000


	//----- nvinfo : EIATTR_MAXREG_COUNT
	.align		4
        /*004c*/ 	.byte	0x03, 0x1b
        /*004e*/ 	.short	0x00ff


	//----- nvinfo : EIATTR_MERCURY_ISA_VERSION
	.align		4
        /*0050*/ 	.byte	0x03, 0x5f
        /*0052*/ 	.short	0x0101


	//----- nvinfo : EIATTR_VRC_CTA_INIT_COUNT
	.align		4
        /*0054*/ 	.byte	0x02, 0x4a
	.zero		1
	.zero		1


	//----- nvinfo : EIATTR_EXIT_INSTR_OFFSETS
	.align		4
        /*0058*/ 	.byte	0x04, 0x1c
        /*005a*/ 	.short	(.L_149 - .L_148)


	//   ....[0]....
.L_148:
        /*005c*/ 	.word	0x000000c0


	//   ....[1]....
        /*0060*/ 	.word	0x00000150


	//----- nvinfo : EIATTR_CBANK_PARAM_SIZE
	.align		4
.L_149:
        /*0064*/ 	.byte	0x03, 0x19
        /*0066*/ 	.short	0x0014


	//----- nvinfo : EIATTR_PARAM_CBANK
	.align		4
        /*0068*/ 	.byte	0x04, 0x0a
        /*006a*/ 	.short	(.L_151 - .L_150)
	.align		4
.L_150:
        /*006c*/ 	.word	index@(.nv.constant0._Z14kernel_rectifyiiPfi)
        /*0070*/ 	.short	0x0380
        /*0072*/ 	.short	0x0014


	//----- nvinfo : EIATTR_SW_WAR
	.align		4
.L_151:
        /*0074*/ 	.byte	0x04, 0x36
        /*0076*/ 	.short	(.L_153 - .L_152)
.L_152:
        /*0078*/ 	.word	0x00000008
.L_153:


//--------------------- .nv.callgraph             --------------------------
	.section	.nv.callgraph,"",@"SHT_CUDA_CALLGRAPH"
	.align	4
	.sectionentsize	8
	.align		4
        /*0000*/ 	.word	0x00000000
	.align		4
        /*0004*/ 	.word	0xffffffff
	.align		4
        /*0008*/ 	.word	0x00000000
	.align		4
        /*000c*/ 	.word	0xfffffffe
	.align		4
        /*0010*/ 	.word	0x00000000
	.align		4
        /*0014*/ 	.word	0xfffffffd
	.align		4
        /*0018*/ 	.word	0x00000000
	.align		4
        /*001c*/ 	.word	0xfffffffc


//--------------------- .text._Z11kernel_adamiiffffPfS_S_S_ --------------------------
	.section	.text._Z11kernel_adamiiffffPfS_S_S_,"ax",@progbits
	.align	128
.text._Z11kernel_adamiiffffPfS_S_S_:
        .type           _Z11kernel_adamiiffffPfS_S_S_,@function
        .size           _Z11kernel_adamiiffffPfS_S_S_,(.L_x_74 - _Z11kernel_adamiiffffPfS_S_S_)
        .other          _Z11kernel_adamiiffffPfS_S_S_,@"STO_CUDA_ENTRY STV_DEFAULT"
_Z11kernel_adamiiffffPfS_S_S_:
[----:B------:R-:W-:Y:S01]  /*0000*/  LDC R1, c[0x0][0x37c] ;  /* 0x0000df00ff017b82 */ /* 0x000fe20000000800 */
[----:B------:R-:W0:Y:S07]  /*0010*/  S2R R3, SR_TID.X ;  /* 0x0000000000037919 */ /* 0x000e2e0000002100 */
[----:B------:R-:W0:Y:S01]  /*0020*/  S2UR UR4, SR_CTAID.X ;  /* 0x00000000000479c3 */ /* 0x000e220000002500 */
[----:B------:R-:W1:Y:S07]  /*0030*/  LDCU UR5, c[0x0][0x380] ;  /* 0x00007000ff0577ac */ /* 0x000e6e0008000800 */
[----:B------:R-:W0:Y:S02]  /*0040*/  LDC R4, c[0x0][0x360] ;  /* 0x0000d800ff047b82 */ /* 0x000e240000000800 */
[----:B0-----:R-:W-:-:S05]  /*0050*/  IMAD R4, R4, UR4, R3 ;  /* 0x0000000404047c24 */ /* 0x001fca000f8e0203 */
[----:B-1----:R-:W-:-:S13]  /*0060*/  ISETP.GE.AND P0, PT, R4, UR5, PT ;  /* 0x0000000504007c0c */ /* 0x002fda000bf06270 */
[----:B------:R-:W-:Y:S05]  /*0070*/  @P0 EXIT ;  /* 0x000000000000094d */ /* 0x000fea0003800000 */
[----:B------:R-:W0:Y:S01]  /*0080*/  LDC.64 R8, c[0x0][0x3b0] ;  /* 0x0000ec00ff087b82 */ /* 0x000e220000000a00 */
[----:B------:R-:W1:Y:S07]  /*0090*/  LDCU.64 UR4, c[0x0][0x358] ;  /* 0x00006b00ff0477ac */ /* 0x000e6e0008000a00 */
[----:B------:R-:W2:Y:S08]  /*00a0*/  LDC.64 R6, c[0x0][0x398] ;  /* 0x0000e600ff067b82 */ /* 0x000eb00000000a00 */
[----:B------:R-:W3:Y:S01]  /*00b0*/  LDC R3, c[0x0][0x38c] ;  /* 0x0000e300ff037b82 */ /* 0x000ee20000000800 */
[----:B0-----:R-:W-:-:S07]  /*00c0*/  IMAD.WIDE R8, R4, 0x4, R8 ;  /* 0x0000000404087825 */ /* 0x001fce00078e0208 */
[----:B------:R-:W0:Y:S01]  /*00d0*/  LDC.64 R10, c[0x0][0x3a0] ;  /* 0x0000e800ff0a7b82 */ /* 0x000e220000000a00 */
[----:B-1----:R-:W4:Y:S01]  /*00e0*/  LDG.E R5, desc[UR4][R8.64] ;  /* 0x0000000408057981 */ /* 0x002f22000c1e1900 */
[----:B--2---:R-:W-:-:S06]  /*00f0*/  IMAD.WIDE R6, R4, 0x4, R6 ;  /* 0x0000000404067825 */ /* 0x004fcc00078e0206 */
[----:B------:R-:W1:Y:S01]  /*0100*/  LDC R12, c[0x0][0x390] ;  /* 0x0000e400ff0c7b82 */ /* 0x000e620000000800 */
[----:B------:R-:W2:Y:S01]  /*0110*/  LDG.E R0, desc[UR4][R6.64] ;  /* 0x0000000406007981 */ /* 0x000ea2000c1e1900 */
[----:B---3--:R-:W-:Y:S01]  /*0120*/  FADD R2, -R3, 1 ;  /* 0x3f80000003027421 */ /* 0x008fe20000000100 */
[----:B0-----:R-:W-:-:S04]  /*0130*/  IMAD.WIDE R10, R4, 0x4, R10 ;  /* 0x00000004040a7825 */ /* 0x001fc800078e020a */
[----:B----4-:R-:W-:-:S04]  /*0140*/  FMUL R5, R2, R5 ;  /* 0x0000000502057220 */ /* 0x010fc80000400000 */
[----:B--2---:R-:W-:-:S05]  /*0150*/  FFMA R5, R0, R3, -R5 ;  /* 0x0000000300057223 */ /* 0x004fca0000000805 */
[----:B------:R0:W-:Y:S04]  /*0160*/  STG.E desc[UR4][R6.64], R5 ;  /* 0x0000000506007986 */ /* 0x0001e8000c101904 */
[----:B------:R-:W2:Y:S04]  /*0170*/  LDG.E R13, desc[UR4][R8.64] ;  /* 0x00000004080d7981 */ /* 0x000ea8000c1e1900 */
[----:B------:R-:W3:Y:S01]  /*0180*/  LDG.E R0, desc[UR4][R10.64] ;  /* 0x000000040a007981 */ /* 0x000ee2000c1e1900 */
[----:B-1----:R-:W-:Y:S01]  /*0190*/  FADD R2, -R12, 1 ;  /* 0x3f8000000c027421 */ /* 0x002fe20000000100 */
[----:B------:R-:W-:-:S03]  /*01a0*/  FSETP.GEU.AND P0, PT, |R3|, 1.175494350822287508e-38, PT ;  /* 0x008000000300780b */ /* 0x000fc60003f0e200 */
[----:B--2---:R-:W-:-:S04]  /*01b0*/  FMUL R2, R2, R13 ;  /* 0x0000000d02027220 */ /* 0x004fc80000400000 */
[----:B------:R-:W-:-:S04]  /*01c0*/  FMUL R13, R13, R2 ;  /* 0x000000020d0d7220 */ /* 0x000fc80000400000 */
[----:B---3--:R-:W-:Y:S01]  /*01d0*/  FFMA R0, R0, R12, R13 ;  /* 0x0000000c00007223 */ /* 0x008fe2000000000d */
[----:B------:R-:W-:-:S05]  /*01e0*/  FMUL R12, |R3|, 16777216 ;  /* 0x4b800000030c7820 */ /* 0x000fca0000400200 */
[----:B------:R-:W-:-:S04]  /*01f0*/  FSEL R12, R12, |R3|, !P0 ;  /* 0x400000030c0c7208 */ /* 0x000fc80004000000 */
[----:B0-----:R-:W-:-:S04]  /*0200*/  IADD3 R5, PT, PT, R12, -0x3f3504f3, RZ ;  /* 0xc0cafb0d0c057810 */ /* 0x001fc80007ffe0ff */
[----:B------:R-:W-:-:S04]  /*0210*/  LOP3.LUT R9, R5, 0xff800000, RZ, 0xc0, !PT ;  /* 0xff80000005097812 */ /* 0x000fc800078ec0ff */
[----:B------:R-:W-:-:S05]  /*0220*/  IADD3 R12, PT, PT, R12, -R9, RZ ;  /* 0x800000090c0c7210 */ /* 0x000fca0007ffe0ff */
[----:B------:R-:W-:-:S06]  /*0230*/  FADD R8, R12, 1 ;  /* 0x3f8000000c087421 */ /* 0x000fcc0000000000 */
[----:B------:R-:W0:Y:S01]  /*0240*/  MUFU.RCP R8, R8 ;  /* 0x0000000800087308 */ /* 0x000e220000001000 */
[----:B------:R-:W-:Y:S01]  /*0250*/  FADD R12, R12, -1 ;  /* 0xbf8000000c0c7421 */ /* 0x000fe20000000000 */
[----:B------:R1:W-:Y:S01]  /*0260*/  STG.E desc[UR4][R10.64], R0 ;  /* 0x000000000a007986 */ /* 0x0003e2000c101904 */
[----:B------:R-:W-:-:S03]  /*0270*/  FSEL R5, RZ, -24, P0 ;  /* 0xc1c00000ff057808 */ /* 0x000fc60000000000 */
[----:B------:R2:W5:Y:S01]  /*0280*/  LDG.E R2, desc[UR4][R6.64] ;  /* 0x0000000406027981 */ /* 0x000562000c1e1900 */
[----:B-1----:R-:W-:Y:S01]  /*0290*/  FADD R11, R12, R12 ;  /* 0x0000000c0c0b7221 */ /* 0x002fe20000000000 */
[----:B------:R-:W-:Y:S01]  /*02a0*/  HFMA2 R10, -RZ, RZ, 0.771484375, 0.21533203125 ;  /* 0x3a2c32e4ff0a7431 */ /* 0x000fe200000001ff */
[----:B--2---:R-:W-:Y:S02]  /*02b0*/  I2FP.F32.S32 R6, R9 ;  /* 0x0000000900067245 */ /* 0x004fe40000201400 */
[----:B0-----:R-:W-:-:S03]  /*02c0*/  FMUL R11, R8, R11 ;  /* 0x0000000b080b7220 */ /* 0x001fc60000400000 */
[----:B------:R-:W-:Y:S01]  /*02d0*/  FFMA R6, R6, 1.1920928955078125e-07, R5 ;  /* 0x3400000006067823 */ /* 0x000fe20000000005 */
[----:B------:R-:W-:Y:S01]  /*02e0*/  FADD R7, R12, -R11 ;  /* 0x8000000b0c077221 */ /* 0x000fe20000000000 */
[----:B------:R-:W-:-:S03]  /*02f0*/  FMUL R5, R11, R11 ;  /* 0x0000000b0b057220 */ /* 0x000fc60000400000 */
[----:B------:R-:W-:Y:S01]  /*0300*/  FADD R9, R7, R7 ;  /* 0x0000000707097221 */ /* 0x000fe20000000000 */
[----:B------:R-:W-:Y:S01]  /*0310*/  FFMA R7, R11, 1.4426950216293334961, R6 ;  /* 0x3fb8aa3b0b077823 */ /* 0x000fe20000000006 */
[C---:B------:R-:W-:Y:S02]  /*0320*/  FFMA R10, R5.reuse, R10, 0.0032181653659790754318 ;  /* 0x3b52e7db050a7423 */ /* 0x040fe4000000000a */
[----:B------:R-:W-:Y:S01]  /*0330*/  FFMA R9, R12, -R11, R9 ;  /* 0x8000000b0c097223 */ /* 0x000fe20000000009 */
[----:B------:R-:W-:Y:S01]  /*0340*/  FADD R6, R6, -R7 ;  /* 0x8000000706067221 */ /* 0x000fe20000000000 */
[----:B------:R-:W0:Y:S01]  /*0350*/  LDC R12, c[0x0][0x384] ;  /* 0x0000e100ff0c7b82 */ /* 0x000e220000000800 */
[----:B------:R-:W-:Y:S01]  /*0360*/  FFMA R10, R5, R10, 0.018033718690276145935 ;  /* 0x3c93bb73050a7423 */ /* 0x000fe2000000000a */
[----:B------:R-:W-:Y:S01]  /*0370*/  FMUL R9, R8, R9 ;  /* 0x0000000908097220 */ /* 0x000fe20000400000 */
[----:B------:R-:W-:Y:S02]  /*0380*/  FFMA R6, R11, 1.4426950216293334961, R6 ;  /* 0x3fb8aa3b0b067823 */ /* 0x000fe40000000006 */
[----:B------:R-:W-:-:S02]  /*0390*/  FFMA R10, R5, R10, 0.12022458761930465698 ;  /* 0x3df6384f050a7423 */ /* 0x000fc4000000000a */
[----:B------:R-:W-:Y:S02]  /*03a0*/  FFMA R6, R9, 1.4426950216293334961, R6 ;  /* 0x3fb8aa3b09067823 */ /* 0x000fe40000000006 */
[----:B------:R-:W-:Y:S02]  /*03b0*/  FMUL R10, R5, R10 ;  /* 0x0000000a050a7220 */ /* 0x000fe40000400000 */
[----:B------:R-:W-:Y:S02]  /*03c0*/  FFMA R6, R11, 1.9251366722983220825e-08, R6 ;  /* 0x32a55e340b067823 */ /* 0x000fe40000000006 */
[----:B------:R-:W-:-:S04]  /*03d0*/  FMUL R5, R10, 3 ;  /* 0x404000000a057820 */ /* 0x000fc80000400000 */
[----:B------:R-:W-:-:S04]  /*03e0*/  FFMA R5, R9, R5, R6 ;  /* 0x0000000509057223 */ /* 0x000fc80000000006 */
[----:B------:R-:W-:Y:S01]  /*03f0*/  FFMA R10, R11, R10, R5 ;  /* 0x0000000a0b0a7223 */ /* 0x000fe20000000005 */
[----:B0-----:R-:W-:-:S03]  /*0400*/  I2FP.F32.S32 R6, R12 ;  /* 0x0000000c00067245 */ /* 0x001fc60000201400 */
[----:B------:R-:W-:-:S04]  /*0410*/  FADD R8, R7, R10 ;  /* 0x0000000a07087221 */ /* 0x000fc80000000000 */
[----:B------:R-:W-:-:S04]  /*0420*/  FMUL R5, R6, R8 ;  /* 0x0000000806057220 */ /* 0x000fc80000400000 */
[----:B------:R-:W0:Y:S01]  /*0430*/  FRND R14, R5 ;  /* 0x00000005000e7307 */ /* 0x000e220000201000 */
[----:B------:R-:W-:Y:S01]  /*0440*/  FADD R7, -R7, R8 ;  /* 0x0000000807077221 */ /* 0x000fe20000000100 */
[----:B------:R-:W-:-:S03]  /*0450*/  FFMA R8, R6, R8, -R5 ;  /* 0x0000000806087223 */ /* 0x000fc60000000805 */
[----:B------:R-:W-:-:S04]  /*0460*/  FADD R7, R10, -R7 ;  /* 0x800000070a077221 */ /* 0x000fc80000000000 */
[----:B------:R-:W-:Y:S01]  /*0470*/  FFMA R7, R6, R7, R8 ;  /* 0x0000000706077223 */ /* 0x000fe20000000008 */
[----:B------:R-:W-:Y:S01]  /*0480*/  MOV R9, 0x391fcb8e ;  /* 0x391fcb8e00097802 */ /* 0x000fe20000000f00 */
[----:B0-----:R-:W-:-:S04]  /*0490*/  FADD R8, R5, -R14 ;  /* 0x8000000e05087221 */ /* 0x001fc80000000000 */
[----:B------:R-:W-:-:S04]  /*04a0*/  FADD R8, R7, R8 ;  /* 0x0000000807087221 */ /* 0x000fc80000000000 */
[----:B------:R-:W-:-:S04]  /*04b0*/  FFMA R7, R8, R9, 0.0013391353422775864601 ;  /* 0x3aaf85ed08077423 */ /* 0x000fc80000000009 */
[----:B------:R-:W-:Y:S01]  /*04c0*/  FFMA R7, R8, R7, 0.0096188392490148544312 ;  /* 0x3c1d985608077423 */ /* 0x000fe20000000007 */
[----:B------:R-:W-:-:S03]  /*04d0*/  FSETP.GT.AND P0, PT, R14, RZ, PT ;  /* 0x000000ff0e00720b */ /* 0x000fc60003f04000 */
[----:B------:R-:W-:Y:S01]  /*04e0*/  FFMA R9, R8, R7, 0.055503588169813156128 ;  /* 0x3d6357bb08097423 */ /* 0x000fe20000000007 */
[----:B------:R-:W-:Y:S01]  /*04f0*/  FMUL R7, R6, 0.5 ;  /* 0x3f00000006077820 */ /* 0x000fe20000400000 */
[----:B------:R-:W0:Y:S01]  /*0500*/  F2I.NTZ R10, R5 ;  /* 0x00000005000a7305 */ /* 0x000e220000203100 */
[----:B------:R-:W-:Y:S02]  /*0510*/  SEL R11, RZ, 0x83000000, P0 ;  /* 0x83000000ff0b7807 */ /* 0x000fe40000000000 */
[----:B------:R-:W-:Y:S01]  /*0520*/  FSETP.NEU.AND P0, PT, R3, 1, PT ;  /* 0x3f8000000300780b */ /* 0x000fe20003f0d000 */
[----:B------:R-:W-:-:S04]  /*0530*/  FFMA R9, R8, R9, 0.24022644758224487305 ;  /* 0x3e75fdec08097423 */ /* 0x000fc80000000009 */
[----:B------:R-:W1:Y:S01]  /*0540*/  FRND.TRUNC R7, R7 ;  /* 0x0000000700077307 */ /* 0x000e62000020d000 */
[----:B------:R-:W-:Y:S01]  /*0550*/  ISETP.EQ.OR P0, PT, R12, RZ, !P0 ;  /* 0x000000ff0c00720c */ /* 0x000fe20004702670 */
[C---:B------:R-:W-:Y:S01]  /*0560*/  FFMA R9, R8.reuse, R9, 0.69314718246459960938 ;  /* 0x3f31721808097423 */ /* 0x040fe20000000009 */
[----:B------:R-:W-:Y:S02]  /*0570*/  FSETP.GT.AND P1, PT, |R5|, 152, PT ;  /* 0x431800000500780b */ /* 0x000fe40003f24200 */
[----:B------:R-:W-:Y:S01]  /*0580*/  IADD3 R14, PT, PT, R11, 0x7f000000, RZ ;  /* 0x7f0000000b0e7810 */ /* 0x000fe20007ffe0ff */
[----:B------:R-:W-:Y:S01]  /*0590*/  FFMA R9, R8, R9, 1 ;  /* 0x3f80000008097423 */ /* 0x000fe20000000009 */
[----:B0-----:R-:W-:Y:S02]  /*05a0*/  LEA R10, R10, -R11, 0x17 ;  /* 0x8000000b0a0a7211 */ /* 0x001fe400078eb8ff */
[----:B------:R-:W-:Y:S01]  /*05b0*/  FSETP.GEU.AND P2, PT, R5, RZ, PT ;  /* 0x000000ff0500720b */ /* 0x000fe20003f4e000 */
[----:B------:R-:W-:Y:S01]  /*05c0*/  FMUL R9, R9, R14 ;  /* 0x0000000e09097220 */ /* 0x000fe20000400000 */
[----:B-1----:R-:W-:-:S03]  /*05d0*/  FADD R5, R7, R7 ;  /* 0x0000000707057221 */ /* 0x002fc60000000000 */
[----:B------:R-:W-:Y:S01]  /*05e0*/  FMUL R9, R9, R10 ;  /* 0x0000000a09097220 */ /* 0x000fe20000400000 */
[----:B------:R-:W-:Y:S01]  /*05f0*/  IMAD.MOV.U32 R7, RZ, RZ, 0x3f800000 ;  /* 0x3f800000ff077424 */ /* 0x000fe200078e00ff */
[----:B------:R-:W-:Y:S01]  /*0600*/  @P1 FSEL R9, RZ, +INF , !P2 ;  /* 0x7f800000ff091808 */ /* 0x000fe20005000000 */
[----:B------:R-:W-:Y:S01]  /*0610*/  FADD R5, R6, -R5 ;  /* 0x8000000506057221 */ /* 0x000fe20000000000 */
[----:B------:R-:W-:Y:S06]  /*0620*/  @P0 BRA `(.L_x_0) ;  /* 0x0000000000500947 */ /* 0x000fec0003800000 */
[----:B------:R-:W-:-:S04]  /*0630*/  FSETP.NAN.AND P0, PT, |R6|, |R6|, PT ;  /* 0x400000060600720b */ /* 0x000fc80003f08200 */
[----:B------:R-:W-:-:S13]  /*0640*/  FSETP.NUM.AND P0, PT, |R3|, |R3|, !P0 ;  /* 0x400000030300720b */ /* 0x000fda0004707200 */
[----:B------:R-:W-:Y:S01]  /*0650*/  @!P0 FADD R7, R6, R3 ;  /* 0x0000000306078221 */ /* 0x000fe20000000000 */
[----:B------:R-:W-:Y:S06]  /*0660*/  @!P0 BRA `(.L_x_0) ;  /* 0x0000000000408947 */ /* 0x000fec0003800000 */
[C---:B------:R-:W-:Y:S02]  /*0670*/  FSETP.NEU.AND P0, PT, |R3|.reuse, +INF , PT ;  /* 0x7f8000000300780b */ /* 0x040fe40003f0d200 */
[----:B------:R-:W-:-:S13]  /*0680*/  FSETP.NEU.AND P1, PT, R3, RZ, PT ;  /* 0x000000ff0300720b */ /* 0x000fda0003f2d000 */
[----:B------:R-:W-:Y:S05]  /*0690*/  @P0 BRA P1, `(.L_x_1) ;  /* 0x0000000000180947 */ /* 0x000fea0000800000 */
[----:B------:R-:W-:Y:S01]  /*06a0*/  ISETP.GE.AND P1, PT, R12, RZ, PT ;  /* 0x000000ff0c00720c */ /* 0x000fe20003f26270 */
[----:B------:R-:W-:Y:S01]  /*06b0*/  FADD R7, R3, R3 ;  /* 0x0000000303077221 */ /* 0x000fe20000000000 */
[----:B------:R-:W-:-:S11]  /*06c0*/  FSETP.NEU.AND P0, PT, |R5|, 1, PT ;  /* 0x3f8000000500780b */ /* 0x000fd60003f0d200 */
[----:B------:R-:W-:-:S04]  /*06d0*/  @!P1 LOP3.LUT R7, R7, 0x7f800000, RZ, 0x3c, !PT ;  /* 0x7f80000007079812 */ /* 0x000fc800078e3cff */
[----:B------:R-:W-:Y:S01]  /*06e0*/  @P0 LOP3.LUT R7, R7, 0x7fffffff, RZ, 0xc0, !PT ;  /* 0x7fffffff07070812 */ /* 0x000fe200078ec0ff */
[----:B------:R-:W-:Y:S06]  /*06f0*/  BRA `(.L_x_0) ;  /* 0x00000000001c7947 */ /* 0x000fec0003800000 */
.L_x_1:
[----:B------:R-:W-:Y:S02]  /*0700*/  FSETP.NEU.AND P0, PT, |R6|, +INF , PT ;  /* 0x7f8000000600780b */ /* 0x000fe40003f0d200 */
[----:B------:R-:W-:-:S13]  /*0710*/  FSETP.EQ.AND P1, PT, R3, -1, PT ;  /* 0xbf8000000300780b */ /* 0x000fda0003f22000 */
[----:B------:R-:W-:Y:S05]  /*0720*/  @!P0 BRA P1, `(.L_x_0) ;  /* 0x0000000000108947 */ /* 0x000fea0000800000 */
[----:B------:R-:W-:Y:S02]  /*0730*/  FSETP.GEU.AND P0, PT, R3, RZ, PT ;  /* 0x000000ff0300720b */ /* 0x000fe40003f0e000 */
[----:B------:R-:W-:-:S11]  /*0740*/  MOV R7, R9 ;  /* 0x0000000900077202 */ /* 0x000fd60000000f00 */
[----:B------:R-:W-:-:S04]  /*0750*/  @!P0 FSETP.NEU.AND P1, PT, |R5|, 1, PT ;  /* 0x3f8000000500880b */ /* 0x000fc80003f2d200 */
[----:B------:R-:W-:-:S09]  /*0760*/  @!P0 FSEL R7, R9, -R9, P1 ;  /* 0x8000000909078208 */ /* 0x000fd20000800000 */
.L_x_0:
[----:B------:R-:W-:Y:S01]  /*0770*/  FADD R9, -R7, 1 ;  /* 0x3f80000007097421 */ /* 0x000fe20000000100 */
[----:B------:R-:W-:Y:S03]  /*0780*/  BSSY.RECONVERGENT B0, `(.L_x_2) ;  /* 0x000000e000007945 */ /* 0x000fe60003800200 */
[----:B------:R-:W0:Y:S08]  /*0790*/  MUFU.RCP R3, R9 ;  /* 0x0000000900037308 */ /* 0x000e300000001000 */
[----:B-----5:R-:W1:Y:S01]  /*07a0*/  FCHK P0, R2, R9 ;  /* 0x0000000902007302 */ /* 0x020e620000000000 */
[----:B0-----:R-:W-:-:S04]  /*07b0*/  FFMA R8, -R9, R3, 1 ;  /* 0x3f80000009087423 */ /* 0x001fc80000000103 */
[----:B------:R-:W-:Y:S01]  /*07c0*/  FFMA R3, R3, R8, R3 ;  /* 0x0000000803037223 */ /* 0x000fe20000000003 */
[----:B------:R-:W-:-:S03]  /*07d0*/  MOV R8, 0x3f800000 ;  /* 0x3f80000000087802 */ /* 0x000fc60000000f00 */
[----:B------:R-:W-:-:S04]  /*07e0*/  FFMA R10, R2, R3, RZ ;  /* 0x00000003020a7223 */ /* 0x000fc800000000ff */
[----:B------:R-:W-:-:S04]  /*07f0*/  FFMA R7, -R9, R10, R2 ;  /* 0x0000000a09077223 */ /* 0x000fc80000000102 */
[----:B------:R-:W-:Y:S01]  /*0800*/  FFMA R7, R3, R7, R10 ;  /* 0x0000000703077223 */ /* 0x000fe2000000000a */
[----:B-1----:R-:W-:Y:S06]  /*0810*/  @!P0 BRA `(.L_x_3) ;  /* 0x0000000000108947 */ /* 0x002fec0003800000 */
[----:B------:R-:W-:Y:S02]  /*0820*/  MOV R3, R9 ;  /* 0x0000000900037202 */ /* 0x000fe40000000f00 */
[----:B------:R-:W-:-:S07]  /*0830*/  MOV R10, 0x850 ;  /* 0x00000850000a7802 */ /* 0x000fce0000000f00 */
[----:B------:R-:W-:Y:S05]  /*0840*/  CALL.REL.NOINC `($__internal_1_$__cuda_sm3x_div_rn_noftz_f32_slowpath) ;  /* 0x0000000800907944 */ /* 0x000fea0003c00000 */
[----:B------:R-:W-:-:S07]  /*0850*/  MOV R7, R2 ;  /* 0x0000000200077202 */ /* 0x000fce0000000f00 */
.L_x_3:
[----:B------:R-:W-:Y:S05]  /*0860*/  BSYNC.RECONVERGENT B0 ;  /* 0x0000000000007941 */ /* 0x000fea0003800200 */
.L_x_2:
[----:B------:R-:W0:Y:S01]  /*0870*/  LDC R3, c[0x0][0x390] ;  /* 0x0000e400ff037b82 */ /* 0x000e220000000800 */
[----:B------:R-:W-:Y:S02]  /*0880*/  HFMA2 R16, -RZ, RZ, 0.771484375, 0.21533203125 ;  /* 0x3a2c32e4ff107431 */ /* 0x000fe400000001ff */
[C---:B0-----:R-:W-:Y:S01]  /*0890*/  FMUL R2, |R3|.reuse, 16777216 ;  /* 0x4b80000003027820 */ /* 0x041fe20000400200 */
[----:B------:R-:W-:-:S04]  /*08a0*/  FSETP.GEU.AND P0, PT, |R3|, 1.175494350822287508e-38, PT ;  /* 0x008000000300780b */ /* 0x000fc80003f0e200 */
[----:B------:R-:W-:-:S04]  /*08b0*/  FSEL R2, R2, |R3|, !P0 ;  /* 0x4000000302027208 */ /* 0x000fc80004000000 */
[----:B------:R-:W-:-:S04]  /*08c0*/  IADD3 R9, PT, PT, R2, -0x3f3504f3, RZ ;  /* 0xc0cafb0d02097810 */ /* 0x000fc80007ffe0ff */
[----:B------:R-:W-:-:S04]  /*08d0*/  LOP3.LUT R9, R9, 0xff800000, RZ, 0xc0, !PT ;  /* 0xff80000009097812 */ /* 0x000fc800078ec0ff */
[----:B------:R-:W-:Y:S01]  /*08e0*/  I2FP.F32.S32 R11, R9 ;  /* 0x00000009000b7245 */ /* 0x000fe20000201400 */
[----:B------:R-:W-:-:S04]  /*08f0*/  IMAD.IADD R2, R2, 0x1, -R9 ;  /* 0x0000000102027824 */ /* 0x000fc800078e0a09 */
[C---:B------:R-:W-:Y:S01]  /*0900*/  FADD R13, R2.reuse, 1 ;  /* 0x3f800000020d7421 */ /* 0x040fe20000000000 */
[----:B------:R-:W-:Y:S01]  /*0910*/  FADD R12, R2, -1 ;  /* 0xbf800000020c7421 */ /* 0x000fe20000000000 */
[----:B------:R-:W-:-:S03]  /*0920*/  FSEL R2, RZ, -24, P0 ;  /* 0xc1c00000ff027808 */ /* 0x000fc60000000000 */
[----:B------:R-:W-:Y:S01]  /*0930*/  FADD R10, R12, R12 ;  /* 0x0000000c0c0a7221 */ /* 0x000fe20000000000 */
[----:B------:R-:W0:Y:S03]  /*0940*/  MUFU.RCP R13, R13 ;  /* 0x0000000d000d7308 */ /* 0x000e260000001000 */
[----:B0-----:R-:W-:Y:S01]  /*0950*/  FMUL R9, R13, R10 ;  /* 0x0000000a0d097220 */ /* 0x001fe20000400000 */
[----:B------:R-:W-:-:S03]  /*0960*/  FFMA R10, R11, 1.1920928955078125e-07, R2 ;  /* 0x340000000b0a7823 */ /* 0x000fc60000000002 */
[----:B------:R-:W-:Y:S01]  /*0970*/  FADD R14, R12, -R9 ;  /* 0x800000090c0e7221 */ /* 0x000fe20000000000 */
[CC--:B------:R-:W-:Y:S01]  /*0980*/  FMUL R11, R9.reuse, R9.reuse ;  /* 0x00000009090b7220 */ /* 0x0c0fe20000400000 */
[----:B------:R-:W-:Y:S02]  /*0990*/  FFMA R2, R9, 1.4426950216293334961, R10 ;  /* 0x3fb8aa3b09027823 */ /* 0x000fe4000000000a */
[----:B------:R-:W-:Y:S01]  /*09a0*/  FADD R15, R14, R14 ;  /* 0x0000000e0e0f7221 */ /* 0x000fe20000000000 */
[C---:B------:R-:W-:Y:S01]  /*09b0*/  FFMA R14, R11.reuse, R16, 0.0032181653659790754318 ;  /* 0x3b52e7db0b0e7423 */ /* 0x040fe20000000010 */
[----:B------:R-:W-:Y:S02]  /*09c0*/  FADD R10, R10, -R2 ;  /* 0x800000020a0a7221 */ /* 0x000fe40000000000 */
[----:B------:R-:W-:Y:S01]  /*09d0*/  FFMA R12, R12, -R9, R15 ;  /* 0x800000090c0c7223 */ /* 0x000fe2000000000f */
[----:B------:R-:W-:Y:S01]  /*09e0*/  FFMA R14, R11, R14, 0.018033718690276145935 ;  /* 0x3c93bb730b0e7423 */ /* 0x000fe2000000000e */
[----:B------:R-:W-:-:S02]  /*09f0*/  FFMA R15, R9, 1.4426950216293334961, R10 ;  /* 0x3fb8aa3b090f7823 */ /* 0x000fc4000000000a */
[----:B------:R-:W-:Y:S01]  /*0a00*/  FMUL R12, R13, R12 ;  /* 0x0000000c0d0c7220 */ /* 0x000fe20000400000 */
[----:B------:R-:W-:-:S03]  /*0a10*/  FFMA R14, R11, R14, 0.12022458761930465698 ;  /* 0x3df6384f0b0e7423 */ /* 0x000fc6000000000e */
[----:B------:R-:W-:Y:S01]  /*0a20*/  FFMA R10, R12, 1.4426950216293334961, R15 ;  /* 0x3fb8aa3b0c0a7823 */ /* 0x000fe2000000000f */
[----:B------:R-:W-:-:S03]  /*0a30*/  FMUL R14, R11, R14 ;  /* 0x0000000e0b0e7220 */ /* 0x000fc60000400000 */
[----:B------:R-:W-:Y:S01]  /*0a40*/  FFMA R11, R9, 1.9251366722983220825e-08, R10 ;  /* 0x32a55e34090b7823 */ /* 0x000fe2000000000a */
[----:B------:R-:W-:-:S04]  /*0a50*/  FMUL R10, R14, 3 ;  /* 0x404000000e0a7820 */ /* 0x000fc80000400000 */
[----:B------:R-:W-:-:S04]  /*0a60*/  FFMA R11, R12, R10, R11 ;  /* 0x0000000a0c0b7223 */ /* 0x000fc8000000000b */
[----:B------:R-:W-:Y:S02]  /*0a70*/  FFMA R11, R9, R14, R11 ;  /* 0x0000000e090b7223 */ /* 0x000fe4000000000b */
[----:B------:R-:W0:Y:S02]  /*0a80*/  LDC R14, c[0x0][0x384] ;  /* 0x0000e100ff0e7b82 */ /* 0x000e240000000800 */
[----:B------:R-:W-:-:S04]  /*0a90*/  FADD R13, R2, R11 ;  /* 0x0000000b020d7221 */ /* 0x000fc80000000000 */
[----:B------:R-:W-:Y:S01]  /*0aa0*/  FMUL R9, R6, R13 ;  /* 0x0000000d06097220 */ /* 0x000fe20000400000 */
[----:B------:R-:W-:-:S03]  /*0ab0*/  FADD R2, -R2, R13 ;  /* 0x0000000d02027221 */ /* 0x000fc60000000100 */
[----:B------:R-:W1:Y:S01]  /*0ac0*/  FRND R10, R9 ;  /* 0x00000009000a7307 */ /* 0x000e620000201000 */
[----:B------:R-:W-:Y:S01]  /*0ad0*/  FADD R11, R11, -R2 ;  /* 0x800000020b0b7221 */ /* 0x000fe20000000000 */
[C---:B------:R-:W-:Y:S01]  /*0ae0*/  FFMA R2, R6.reuse, R13, -R9 ;  /* 0x0000000d06027223 */ /* 0x040fe20000000809 */
[----:B------:R-:W-:Y:S02]  /*0af0*/  MOV R13, 0x391fcb8e ;  /* 0x391fcb8e000d7802 */ /* 0x000fe40000000f00 */
[C---:B------:R-:W-:Y:S01]  /*0b00*/  FSETP.GT.AND P1, PT, |R9|.reuse, 152, PT ;  /* 0x431800000900780b */ /* 0x040fe20003f24200 */
[----:B------:R-:W-:Y:S01]  /*0b10*/  FFMA R2, R6, R11, R2 ;  /* 0x0000000b06027223 */ /* 0x000fe20000000002 */
[C---:B------:R-:W-:Y:S01]  /*0b20*/  FSETP.GEU.AND P2, PT, R9.reuse, RZ, PT ;  /* 0x000000ff0900720b */ /* 0x040fe20003f4e000 */
[----:B------:R-:W2:Y:S01]  /*0b30*/  F2I.NTZ R12, R9 ;  /* 0x00000009000c7305 */ /* 0x000ea20000203100 */
[----:B-1----:R-:W-:Y:S01]  /*0b40*/  FADD R11, R9, -R10 ;  /* 0x8000000a090b7221 */ /* 0x002fe20000000000 */
[----:B------:R-:W-:-:S03]  /*0b50*/  FSETP.GT.AND P0, PT, R10, RZ, PT ;  /* 0x000000ff0a00720b */ /* 0x000fc60003f04000 */
[----:B------:R-:W-:-:S04]  /*0b60*/  FADD R2, R2, R11 ;  /* 0x0000000b02027221 */ /* 0x000fc80000000000 */
[C---:B------:R-:W-:Y:S01]  /*0b70*/  FFMA R11, R2.reuse, R13, 0.0013391353422775864601 ;  /* 0x3aaf85ed020b7423 */ /* 0x040fe2000000000d */
[----:B------:R-:W-:Y:S02]  /*0b80*/  SEL R13, RZ, 0x83000000, P0 ;  /* 0x83000000ff0d7807 */ /* 0x000fe40000000000 */
[----:B------:R-:W-:Y:S01]  /*0b90*/  FSETP.NEU.AND P0, PT, R3, 1, PT ;  /* 0x3f8000000300780b */ /* 0x000fe20003f0d000 */
[----:B------:R-:W-:-:S03]  /*0ba0*/  FFMA R11, R2, R11, 0.0096188392490148544312 ;  /* 0x3c1d9856020b7423 */ /* 0x000fc6000000000b */
[----:B0-----:R-:W-:Y:S01]  /*0bb0*/  ISETP.EQ.OR P0, PT, R14, RZ, !P0 ;  /* 0x000000ff0e00720c */ /* 0x001fe20004702670 */
[----:B------:R-:W-:-:S04]  /*0bc0*/  FFMA R11, R2, R11, 0.055503588169813156128 ;  /* 0x3d6357bb020b7423 */ /* 0x000fc8000000000b */
[----:B------:R-:W-:-:S04]  /*0bd0*/  FFMA R11, R2, R11, 0.24022644758224487305 ;  /* 0x3e75fdec020b7423 */ /* 0x000fc8000000000b */
[----:B------:R-:W-:-:S04]  /*0be0*/  FFMA R11, R2, R11, 0.69314718246459960938 ;  /* 0x3f317218020b7423 */ /* 0x000fc8000000000b */
[----:B------:R-:W-:Y:S01]  /*0bf0*/  FFMA R11, R2, R11, 1 ;  /* 0x3f800000020b7423 */ /* 0x000fe2000000000b */
[----:B------:R-:W-:Y:S02]  /*0c00*/  IADD3 R2, PT, PT, R13, 0x7f000000, RZ ;  /* 0x7f0000000d027810 */ /* 0x000fe40007ffe0ff */
[----:B--2---:R-:W-:-:S03]  /*0c10*/  LEA R13, R12, -R13, 0x17 ;  /* 0x8000000d0c0d7211 */ /* 0x004fc600078eb8ff */
[----:B------:R-:W-:-:S04]  /*0c20*/  FMUL R2, R11, R2 ;  /* 0x000000020b027220 */ /* 0x000fc80000400000 */
[----:B------:R-:W-:Y:S01]  /*0c30*/  FMUL R2, R2, R13 ;  /* 0x0000000d02027220 */ /* 0x000fe20000400000 */
[----:B------:R-:W-:Y:S01]  /*0c40*/  @P1 FSEL R2, RZ, +INF , !P2 ;  /* 0x7f800000ff021808 */ /* 0x000fe20005000000 */
        /* <DEDUP_REMOVED lines=14> */
.L_x_5:
[----:B------:R-:W-:Y:S02]  /*0d30*/  FSETP.NEU.AND P0, PT, |R6|, +INF , PT ;  /* 0x7f8000000600780b */ /* 0x000fe40003f0d200 */
[----:B------:R-:W-:-:S13]  /*0d40*/  FSETP.EQ.AND P1, PT, R3, -1, PT ;  /* 0xbf8000000300780b */ /* 0x000fda0003f22000 */
[----:B------:R-:W-:Y:S05]  /*0d50*/  @!P0 BRA P1, `(.L_x_4) ;  /* 0x0000000000108947 */ /* 0x000fea0000800000 */
[----:B------:R-:W-:Y:S02]  /*0d60*/  FSETP.GEU.AND P0, PT, R3, RZ, PT ;  /* 0x000000ff0300720b */ /* 0x000fe40003f0e000 */
[----:B------:R-:W-:-:S11]  /*0d70*/  MOV R8, R2 ;  /* 0x0000000200087202 */ /* 0x000fd60000000f00 */
[----:B------:R-:W-:-:S04]  /*0d80*/  @!P0 FSETP.NEU.AND P1, PT, |R5|, 1, PT ;  /* 0x3f8000000500880b */ /* 0x000fc80003f2d200 */
[----:B------:R-:W-:-:S09]  /*0d90*/  @!P0 FSEL R8, R2, -R2, P1 ;  /* 0x8000000202088208 */ /* 0x000fd20000800000 */
.L_x_4:
[----:B------:R-:W-:Y:S01]  /*0da0*/  FADD R9, -R8, 1 ;  /* 0x3f80000008097421 */ /* 0x000fe20000000100 */
[----:B------:R-:W-:Y:S03]  /*0db0*/  BSSY.RECONVERGENT B0, `(.L_x_6) ;  /* 0x000000e000007945 */ /* 0x000fe60003800200 */
[----:B------:R-:W0:Y:S08]  /*0dc0*/  MUFU.RCP R2, R9 ;  /* 0x0000000900027308 */ /* 0x000e300000001000 */
[----:B------:R-:W1:Y:S01]  /*0dd0*/  FCHK P0, R0, R9 ;  /* 0x0000000900007302 */ /* 0x000e620000000000 */
[----:B0-----:R-:W-:-:S04]  /*0de0*/  FFMA R3, -R9, R2, 1 ;  /* 0x3f80000009037423 */ /* 0x001fc80000000102 */
[----:B------:R-:W-:-:S04]  /*0df0*/  FFMA R3, R2, R3, R2 ;  /* 0x0000000302037223 */ /* 0x000fc80000000002 */
[----:B------:R-:W-:-:S04]  /*0e00*/  FFMA R2, R0, R3, RZ ;  /* 0x0000000300027223 */ /* 0x000fc800000000ff */
[----:B------:R-:W-:-:S04]  /*0e10*/  FFMA R5, -R9, R2, R0 ;  /* 0x0000000209057223 */ /* 0x000fc80000000100 */
[----:B------:R-:W-:Y:S01]  /*0e20*/  FFMA R8, R3, R5, R2 ;  /* 0x0000000503087223 */ /* 0x000fe20000000002 */
[----:B-1----:R-:W-:Y:S06]  /*0e30*/  @!P0 BRA `(.L_x_7) ;  /* 0x0000000000148947 */ /* 0x002fec0003800000 */
[----:B------:R-:W-:Y:S01]  /*0e40*/  IMAD.MOV.U32 R2, RZ, RZ, R0 ;  /* 0x000000ffff027224 */ /* 0x000fe200078e0000 */
[----:B------:R-:W-:Y:S02]  /*0e50*/  MOV R3, R9 ;  /* 0x0000000900037202 */ /* 0x000fe40000000f00 */
[----:B------:R-:W-:-:S07]  /*0e60*/  MOV R10, 0xe80 ;  /* 0x00000e80000a7802 */ /* 0x000fce0000000f00 */
[----:B------:R-:W-:Y:S05]  /*0e70*/  CALL.REL.NOINC `($__internal_1_$__cuda_sm3x_div_rn_noftz_f32_slowpath) ;  /* 0x0000000400047944 */ /* 0x000fea0003c00000 */
[----:B------:R-:W-:-:S07]  /*0e80*/  MOV R8, R2 ;  /* 0x0000000200087202 */ /* 0x000fce0000000f00 */
.L_x_7:
[----:B------:R-:W-:Y:S05]  /*0e90*/  BSYNC.RECONVERGENT B0 ;  /* 0x0000000000007941 */ /* 0x000fea0003800200 */
.L_x_6:
[----:B------:R-:W0:Y:S01]  /*0ea0*/  LDC.64 R2, c[0x0][0x3a8] ;  /* 0x0000ea00ff027b82 */ /* 0x000e220000000a00 */
[----:B------:R-:W1:Y:S01]  /*0eb0*/  LDCU UR6, c[0x0][0x388] ;  /* 0x00007100ff0677ac */ /* 0x000e620008000800 */
[----:B0-----:R-:W-:-:S05]  /*0ec0*/  IMAD.WIDE R4, R4, 0x4, R2 ;  /* 0x0000000404047825 */ /* 0x001fca00078e0202 */
[----:B------:R0:W5:Y:S01]  /*0ed0*/  LDG.E R6, desc[UR4][R4.64] ;  /* 0x0000000404067981 */ /* 0x000162000c1e1900 */
[----:B------:R-:W-:Y:S01]  /*0ee0*/  IADD3 R0, PT, PT, R8, -0xd000000, RZ ;  /* 0xf300000008007810 */ /* 0x000fe20007ffe0ff */
[----:B------:R0:W2:Y:S01]  /*0ef0*/  MUFU.RSQ R9, R8 ;  /* 0x0000000800097308 */ /* 0x0000a20000001400 */
[----:B------:R-:W-:Y:S02]  /*0f00*/  BSSY.RECONVERGENT B0, `(.L_x_8) ;  /* 0x000000d000007945 */ /* 0x000fe40003800200 */
[----:B------:R-:W-:Y:S01]  /*0f10*/  ISETP.GT.U32.AND P0, PT, R0, 0x727fffff, PT ;  /* 0x727fffff0000780c */ /* 0x000fe20003f04070 */
[----:B-1----:R-:W-:-:S12]  /*0f20*/  FMUL R0, R7, UR6 ;  /* 0x0000000607007c20 */ /* 0x002fd80008400000 */
[----:B0-----:R-:W-:Y:S05]  /*0f30*/  @!P0 BRA `(.L_x_9) ;  /* 0x0000000000148947 */ /* 0x001fea0003800000 */
[----:B------:R-:W-:Y:S02]  /*0f40*/  MOV R2, R8 ;  /* 0x0000000800027202 */ /* 0x000fe40000000f00 */
[----:B------:R-:W-:-:S07]  /*0f50*/  MOV R11, 0xf70 ;  /* 0x00000f70000b7802 */ /* 0x000fce0000000f00 */
[----:B--2--5:R-:W-:Y:S05]  /*0f60*/  CALL.REL.NOINC `($__internal_0_$__cuda_sm20_sqrt_rn_f32_slowpath) ;  /* 0x00000000006c7944 */ /* 0x024fea0003c00000 */
[----:B------:R-:W-:Y:S01]  /*0f70*/  MOV R2, R7 ;  /* 0x0000000700027202 */ /* 0x000fe20000000f00 */
[----:B------:R-:W-:Y:S06]  /*0f80*/  BRA `(.L_x_10) ;  /* 0x0000000000107947 */ /* 0x000fec0003800000 */
.L_x_9:
[C---:B--2---:R-:W-:Y:S01]  /*0f90*/  FMUL.FTZ R3, R9.reuse, R8 ;  /* 0x0000000809037220 */ /* 0x044fe20000410000 */
[----:B------:R-:W-:-:S03]  /*0fa0*/  FMUL.FTZ R7, R9, 0.5 ;  /* 0x3f00000009077820 */ /* 0x000fc60000410000 */
[----:B------:R-:W-:-:S04]  /*0fb0*/  FFMA R2, -R3, R3, R8 ;  /* 0x0000000303027223 */ /* 0x000fc80000000108 */
[----:B------:R-:W-:-:S07]  /*0fc0*/  FFMA R2, R2, R7, R3 ;  /* 0x0000000702027223 */ /* 0x000fce0000000003 */
.L_x_10:
[----:B------:R-:W-:Y:S05]  /*0fd0*/  BSYNC.RECONVERGENT B0 ;  /* 0x0000000000007941 */ /* 0x000fea0003800200 */
.L_x_8:
[----:B------:R-:W0:Y:S01]  /*0fe0*/  LDCU UR6, c[0x0][0x394] ;  /* 0x00007280ff0677ac */ /* 0x000e220008000800 */
[----:B------:R-:W-:Y:S01]  /*0ff0*/  BSSY.RECONVERGENT B0, `(.L_x_11) ;  /* 0x000000f000007945 */ /* 0x000fe20003800200 */
[----:B0-----:R-:W-:-:S04]  /*1000*/  FADD R9, R2, UR6 ;  /* 0x0000000602097e21 */ /* 0x001fc80008000000 */
        /* <DEDUP_REMOVED lines=11> */
[----:B-----5:R-:W-:Y:S05]  /*10c0*/  CALL.REL.NOINC `($__internal_1_$__cuda_sm3x_div_rn_noftz_f32_slowpath) ;  /* 0x0000000000707944 */ /* 0x020fea0003c00000 */
[----:B------:R-:W-:-:S07]  /*10d0*/  MOV R3, R2 ;  /* 0x0000000200037202 */ /* 0x000fce0000000f00 */
.L_x_12:
[----:B------:R-:W-:Y:S05]  /*10e0*/  BSYNC.RECONVERGENT B0 ;  /* 0x0000000000007941 */ /* 0x000fea0003800200 */
.L_x_11:
[----:B-----5:R-:W-:-:S05]  /*10f0*/  FADD R3, R6, -R3 ;  /* 0x8000000306037221 */ /* 0x020fca0000000000 */
[----:B------:R-:W-:Y:S01]  /*1100*/  STG.E desc[UR4][R4.64], R3 ;  /* 0x0000000304007986 */ /* 0x000fe2000c101904 */
[----:B------:R-:W-:Y:S05]  /*1110*/  EXIT ;  /* 0x000000000000794d */ /* 0x000fea0003800000 */
        .weak           $__internal_0_$__cuda_sm20_sqrt_rn_f32_slowpath
        .type           $__internal_0_$__cuda_sm20_sqrt_rn_f32_slowpath,@function
        .size           $__internal_0_$__cuda_sm20_sqrt_rn_f32_slowpath,($__internal_1_$__cuda_sm3x_div_rn_noftz_f32_slowpath - $__internal_0_$__cuda_sm20_sqrt_rn_f32_slowpath)
$__internal_0_$__cuda_sm20_sqrt_rn_f32_slowpath:
[----:B------:R-:W-:-:S13]  /*1120*/  LOP3.LUT P0, RZ, R2, 0x7fffffff, RZ, 0xc0, !PT ;  /* 0x7fffffff02ff7812 */ /* 0x000fda000780c0ff */
[----:B------:R-:W-:Y:S01]  /*1130*/  @!P0 MOV R3, R2 ;  /* 0x0000000200038202 */ /* 0x000fe20000000f00 */
[----:B------:R-:W-:Y:S06]  /*1140*/  @!P0 BRA `(.L_x_13) ;  /* 0x0000000000408947 */ /* 0x000fec0003800000 */
[----:B------:R-:W-:-:S13]  /*1150*/  FSETP.GEU.FTZ.AND P0, PT, R2, RZ, PT ;  /* 0x000000ff0200720b */ /* 0x000fda0003f1e000 */
[----:B------:R-:W-:Y:S01]  /*1160*/  @!P0 MOV R3, 0x7fffffff ;  /* 0x7fffffff00038802 */ /* 0x000fe20000000f00 */
[----:B------:R-:W-:Y:S06]  /*1170*/  @!P0 BRA `(.L_x_13) ;  /* 0x0000000000348947 */ /* 0x000fec0003800000 */
[----:B------:R-:W-:-:S13]  /*1180*/  FSETP.GTU.FTZ.AND P0, PT, |R2|, +INF , PT ;  /* 0x7f8000000200780b */ /* 0x000fda0003f1c200 */
[----:B------:R-:W-:Y:S01]  /*1190*/  @P0 FADD.FTZ R3, R2, 1 ;  /* 0x3f80000002030421 */ /* 0x000fe20000010000 */
[----:B------:R-:W-:Y:S06]  /*11a0*/  @P0 BRA `(.L_x_13) ;  /* 0x0000000000280947 */ /* 0x000fec0003800000 */
[----:B------:R-:W-:-:S13]  /*11b0*/  FSETP.NEU.FTZ.AND P0, PT, |R2|, +INF , PT ;  /* 0x7f8000000200780b */ /* 0x000fda0003f1d200 */
[----:B------:R-:W-:-:S04]  /*11c0*/  @P0 FFMA R7, R2, 1.84467440737095516160e+19, RZ ;  /* 0x5f80000002070823 */ /* 0x000fc800000000ff */
[----:B------:R-:W0:Y:S02]  /*11d0*/  @P0 MUFU.RSQ R8, R7 ;  /* 0x0000000700080308 */ /* 0x000e240000001400 */
[----:B0-----:R-:W-:Y:S01]  /*11e0*/  @P0 FMUL.FTZ R10, R7, R8 ;  /* 0x00000008070a0220 */ /* 0x001fe20000410000 */
[----:B------:R-:W-:-:S03]  /*11f0*/  @P0 FMUL.FTZ R8, R8, 0.5 ;  /* 0x3f00000008080820 */ /* 0x000fc60000410000 */
[----:B------:R-:W-:-:S04]  /*1200*/  @P0 FADD.FTZ R3, -R10, -RZ ;  /* 0x800000ff0a030221 */ /* 0x000fc80000010100 */
[----:B------:R-:W-:Y:S01]  /*1210*/  @P0 FFMA R9, R10, R3, R7 ;  /* 0x000000030a090223 */ /* 0x000fe20000000007 */
[----:B------:R-:W-:-:S03]  /*1220*/  @!P0 MOV R3, R2 ;  /* 0x0000000200038202 */ /* 0x000fc60000000f00 */
[----:B------:R-:W-:-:S04]  /*1230*/  @P0 FFMA R8, R9, R8, R10 ;  /* 0x0000000809080223 */ /* 0x000fc8000000000a */
[----:B------:R-:W-:-:S07]  /*1240*/  @P0 FMUL.FTZ R3, R8, 2.3283064365386962891e-10 ;  /* 0x2f80000008030820 */ /* 0x000fce0000410000 */
.L_x_13:
[----:B------:R-:W-:Y:S02]  /*1250*/  IMAD.MOV.U32 R7, RZ, RZ, R3 ;  /* 0x000000ffff077224 */ /* 0x000fe400078e0003 */
[----:B------:R-:W-:Y:S01]  /*1260*/  HFMA2 R3, -RZ, RZ, 0, 0 ;  /* 0x00000000ff037431 */ /* 0x000fe200000001ff */
[----:B------:R-:W-:-:S04]  /*1270*/  MOV R2, R11 ;  /* 0x0000000b00027202 */ /* 0x000fc80000000f00 */
[----:B------:R-:W-:Y:S05]  /*1280*/  RET.REL.NODEC R2 `(_Z11kernel_adamiiffffPfS_S_S_) ;  /* 0xffffffec025c7950 */ /* 0x000fea0003c3ffff */
        .weak           $__internal_1_$__cuda_sm3x_div_rn_noftz_f32_slowpath
        .type           $__internal_1_$__cuda_sm3x_div_rn_noftz_f32_slowpath,@function
        .size           $__internal_1_$__cuda_sm3x_div_rn_noftz_f32_slowpath,(.L_x_74 - $__internal_1_$__cuda_sm3x_div_rn_noftz_f32_slowpath)
$__internal_1_$__cuda_sm3x_div_rn_noftz_f32_slowpath:
[----:B------:R-:W-:Y:S01]  /*1290*/  SHF.R.U32.HI R11, RZ, 0x17, R3 ;  /* 0x00000017ff0b7819 */ /* 0x000fe20000011603 */
[----:B------:R-:W-:Y:S01]  /*12a0*/  BSSY.RECONVERGENT B1, `(.L_x_14) ;  /* 0x0000062000017945 */ /* 0x000fe20003800200 */
[----:B------:R-:W-:Y:S02]  /*12b0*/  SHF.R.U32.HI R9, RZ, 0x17, R2 ;  /* 0x00000017ff097819 */ /* 0x000fe40000011602 */
[----:B------:R-:W-:Y:S02]  /*12c0*/  LOP3.LUT R11, R11, 0xff, RZ, 0xc0, !PT ;  /* 0x000000ff0b0b7812 */ /* 0x000fe400078ec0ff */
[----:B------:R-:W-:Y:S02]  /*12d0*/  LOP3.LUT R14, R9, 0xff, RZ, 0xc0, !PT ;  /* 0x000000ff090e7812 */ /* 0x000fe400078ec0ff */
[----:B------:R-:W-:Y:S02]  /*12e0*/  IADD3 R13, PT, PT, R11, -0x1, RZ ;  /* 0xffffffff0b0d7810 */ /* 0x000fe40007ffe0ff */
[----:B------:R-:W-:-:S02]  /*12f0*/  IADD3 R12, PT, PT, R14, -0x1, RZ ;  /* 0xffffffff0e0c7810 */ /* 0x000fc40007ffe0ff */
[----:B------:R-:W-:-:S04]  /*1300*/  ISETP.GT.U32.AND P0, PT, R13, 0xfd, PT ;  /* 0x000000fd0d00780c */ /* 0x000fc80003f04070 */
[----:B------:R-:W-:-:S13]  /*1310*/  ISETP.GT.U32.OR P0, PT, R12, 0xfd, P0 ;  /* 0x000000fd0c00780c */ /* 0x000fda0000704470 */
[----:B------:R-:W-:Y:S01]  /*1320*/  @!P0 MOV R9, RZ ;  /* 0x000000ff00098202 */ /* 0x000fe20000000f00 */
[----:B------:R-:W-:Y:S06]  /*1330*/  @!P0 BRA `(.L_x_15) ;  /* 0x00000000005c8947 */ /* 0x000fec0003800000 */
[----:B------:R-:W-:Y:S02]  /*1340*/  FSETP.GTU.FTZ.AND P0, PT, |R2|, +INF , PT ;  /* 0x7f8000000200780b */ /* 0x000fe40003f1c200 */
[----:B------:R-:W-:-:S04]  /*1350*/  FSETP.GTU.FTZ.AND P1, PT, |R3|, +INF , PT ;  /* 0x7f8000000300780b */ /* 0x000fc80003f3c200 */
[----:B------:R-:W-:-:S13]  /*1360*/  PLOP3.LUT P0, PT, P0, P1, PT, 0xf8, 0x8f ;  /* 0x00000000008f781c */ /* 0x000fda0000703f70 */
[----:B------:R-:W-:Y:S05]  /*1370*/  @P0 BRA `(.L_x_16) ;  /* 0x00000004004c0947 */ /* 0x000fea0003800000 */
[----:B------:R-:W-:-:S13]  /*1380*/  LOP3.LUT P0, RZ, R3, 0x7fffffff, R2, 0xc8, !PT ;  /* 0x7fffffff03ff7812 */ /* 0x000fda000780c802 */
[----:B------:R-:W-:Y:S05]  /*1390*/  @!P0 BRA `(.L_x_17) ;  /* 0x00000004003c8947 */ /* 0x000fea0003800000 */
[C---:B------:R-:W-:Y:S02]  /*13a0*/  FSETP.NEU.FTZ.AND P2, PT, |R2|.reuse, +INF , PT ;  /* 0x7f8000000200780b */ /* 0x040fe40003f5d200 */
[----:B------:R-:W-:Y:S02]  /*13b0*/  FSETP.NEU.FTZ.AND P1, PT, |R3|, +INF , PT ;  /* 0x7f8000000300780b */ /* 0x000fe40003f3d200 */
[----:B------:R-:W-:-:S11]  /*13c0*/  FSETP.NEU.FTZ.AND P0, PT, |R2|, +INF , PT ;  /* 0x7f8000000200780b */ /* 0x000fd60003f1d200 */
[----:B------:R-:W-:Y:S05]  /*13d0*/  @!P1 BRA !P2, `(.L_x_17) ;  /* 0x00000004002c9947 */ /* 0x000fea0005000000 */
[----:B------:R-:W-:-:S04]  /*13e0*/  LOP3.LUT P2, RZ, R2, 0x7fffffff, RZ, 0xc0, !PT ;  /* 0x7fffffff02ff7812 */ /* 0x000fc8000784c0ff */
[----:B------:R-:W-:-:S13]  /*13f0*/  PLOP3.LUT P1, PT, P1, P2, PT, 0x2f, 0xf2 ;  /* 0x0000000000f2781c */ /* 0x000fda0000f24577 */
[----:B------:R-:W-:Y:S05]  /*1400*/  @P1 BRA `(.L_x_18) ;  /* 0x0000000400181947 */ /* 0x000fea0003800000 */
[----:B------:R-:W-:-:S04]  /*1410*/  LOP3.LUT P1, RZ, R3, 0x7fffffff, RZ, 0xc0, !PT ;  /* 0x7fffffff03ff7812 */ /* 0x000fc8000782c0ff */
[----:B------:R-:W-:-:S13]  /*1420*/  PLOP3.LUT P0, PT, P0, P1, PT, 0x2f, 0xf2 ;  /* 0x0000000000f2781c */ /* 0x000fda0000702577 */
[----:B------:R-:W-:Y:S05]  /*1430*/  @P0 BRA `(.L_x_19) ;  /* 0x0000000400000947 */ /* 0x000fea0003800000 */
[----:B------:R-:W-:Y:S02]  /*1440*/  ISETP.GE.AND P0, PT, R12, RZ, PT ;  /* 0x000000ff0c00720c */ /* 0x000fe40003f06270 */
[----:B------:R-:W-:-:S11]  /*1450*/  ISETP.GE.AND P1, PT, R13, RZ, PT ;  /* 0x000000ff0d00720c */ /* 0x000fd60003f26270 */
[----:B------:R-:W-:Y:S01]  /*1460*/  @P0 IMAD.MOV.U32 R9, RZ, RZ, RZ ;  /* 0x000000ffff090224 */ /* 0x000fe200078e00ff */
[----:B------:R-:W-:Y:S01]  /*1470*/  @!P0 MOV R9, 0xffffffc0 ;  /* 0xffffffc000098802 */ /* 0x000fe20000000f00 */
[----:B------:R-:W-:Y:S01]  /*1480*/  @!P0 FFMA R2, R2, 1.84467440737095516160e+19, RZ ;  /* 0x5f80000002028823 */ /* 0x000fe200000000ff */
[----:B------:R-:W-:Y:S02]  /*1490*/  @!P1 FFMA R3, R3, 1.84467440737095516160e+19, RZ ;  /* 0x5f80000003039823 */ /* 0x000fe400000000ff */
[----:B------:R-:W-:-:S07]  /*14a0*/  @!P1 IADD3 R9, PT, PT, R9, 0x40, RZ ;  /* 0x0000004009099810 */ /* 0x000fce0007ffe0ff */
.L_x_15:
[----:B------:R-:W-:Y:S01]  /*14b0*/  LEA R12, R11, 0xc0800000, 0x17 ;  /* 0xc08000000b0c7811 */ /* 0x000fe200078eb8ff */
[----:B------:R-:W-:Y:S03]  /*14c0*/  BSSY.RECONVERGENT B2, `(.L_x_20) ;  /* 0x0000036000027945 */ /* 0x000fe60003800200 */
[----:B------:R-:W-:Y:S02]  /*14d0*/  IADD3 R13, PT, PT, -R12, R3, RZ ;  /* 0x000000030c0d7210 */ /* 0x000fe40007ffe1ff */
[----:B------:R-:W-:Y:S02]  /*14e0*/  IADD3 R12, PT, PT, R14, -0x7f, RZ ;  /* 0xffffff810e0c7810 */ /* 0x000fe40007ffe0ff */
[----:B------:R-:W0:Y:S01]  /*14f0*/  MUFU.RCP R3, R13 ;  /* 0x0000000d00037308 */ /* 0x000e220000001000 */
[----:B------:R-:W-:Y:S02]  /*1500*/  FADD.FTZ R15, -R13, -RZ ;  /* 0x800000ff0d0f7221 */ /* 0x000fe40000010100 */
[C---:B------:R-:W-:Y:S01]  /*1510*/  IMAD R2, R12.reuse, -0x800000, R2 ;  /* 0xff8000000c027824 */ /* 0x040fe200078e0202 */
[----:B------:R-:W-:-:S04]  /*1520*/  IADD3 R12, PT, PT, R12, 0x7f, -R11 ;  /* 0x0000007f0c0c7810 */ /* 0x000fc80007ffe80b */
[----:B------:R-:W-:Y:S01]  /*1530*/  IADD3 R12, PT, PT, R12, R9, RZ ;  /* 0x000000090c0c7210 */ /* 0x000fe20007ffe0ff */
[----:B0-----:R-:W-:-:S04]  /*1540*/  FFMA R14, R3, R15, 1 ;  /* 0x3f800000030e7423 */ /* 0x001fc8000000000f */
[----:B------:R-:W-:-:S04]  /*1550*/  FFMA R3, R3, R14, R3 ;  /* 0x0000000e03037223 */ /* 0x000fc80000000003 */
[----:B------:R-:W-:-:S04]  /*1560*/  FFMA R14, R2, R3, RZ ;  /* 0x00000003020e7223 */ /* 0x000fc800000000ff */
[----:B------:R-:W-:-:S04]  /*1570*/  FFMA R16, R15, R14, R2 ;  /* 0x0000000e0f107223 */ /* 0x000fc80000000002 */
[----:B------:R-:W-:-:S04]  /*1580*/  FFMA R16, R3, R16, R14 ;  /* 0x0000001003107223 */ /* 0x000fc8000000000e */
[----:B------:R-:W-:-:S04]  /*1590*/  FFMA R15, R15, R16, R2 ;  /* 0x000000100f0f7223 */ /* 0x000fc80000000002 */
[----:B------:R-:W-:-:S05]  /*15a0*/  FFMA R2, R3, R15, R16 ;  /* 0x0000000f03027223 */ /* 0x000fca0000000010 */
[----:B------:R-:W-:-:S04]  /*15b0*/  SHF.R.U32.HI R11, RZ, 0x17, R2 ;  /* 0x00000017ff0b7819 */ /* 0x000fc80000011602 */
[----:B------:R-:W-:-:S05]  /*15c0*/  LOP3.LUT R11, R11, 0xff, RZ, 0xc0, !PT ;  /* 0x000000ff0b0b7812 */ /* 0x000fca00078ec0ff */
[----:B------:R-:W-:-:S05]  /*15d0*/  IMAD.IADD R13, R11, 0x1, R12 ;  /* 0x000000010b0d7824 */ /* 0x000fca00078e020c */
[----:B------:R-:W-:-:S04]  /*15e0*/  IADD3 R9, PT, PT, R13, -0x1, RZ ;  /* 0xffffffff0d097810 */ /* 0x000fc80007ffe0ff */
[----:B------:R-:W-:-:S13]  /*15f0*/  ISETP.GE.U32.AND P0, PT, R9, 0xfe, PT ;  /* 0x000000fe0900780c */ /* 0x000fda0003f06070 */
[----:B------:R-:W-:Y:S05]  /*1600*/  @!P0 BRA `(.L_x_21) ;  /* 0x0000000000808947 */ /* 0x000fea0003800000 */
[----:B------:R-:W-:-:S13]  /*1610*/  ISETP.GT.AND P0, PT, R13, 0xfe, PT ;  /* 0x000000fe0d00780c */ /* 0x000fda0003f04270 */
[----:B------:R-:W-:Y:S05]  /*1620*/  @P0 BRA `(.L_x_22) ;  /* 0x00000000006c0947 */ /* 0x000fea0003800000 */
[----:B------:R-:W-:-:S13]  /*1630*/  ISETP.GE.AND P0, PT, R13, 0x1, PT ;  /* 0x000000010d00780c */ /* 0x000fda0003f06270 */
[----:B------:R-:W-:Y:S05]  /*1640*/  @P0 BRA `(.L_x_23) ;  /* 0x0000000000740947 */ /* 0x000fea0003800000 */
[----:B------:R-:W-:Y:S02]  /*1650*/  ISETP.GE.AND P0, PT, R13, -0x18, PT ;  /* 0xffffffe80d00780c */ /* 0x000fe40003f06270 */
[----:B------:R-:W-:-:S11]  /*1660*/  LOP3.LUT R2, R2, 0x80000000, RZ, 0xc0, !PT ;  /* 0x8000000002027812 */ /* 0x000fd600078ec0ff */
[----:B------:R-:W-:Y:S05]  /*1670*/  @!P0 BRA `(.L_x_23) ;  /* 0x0000000000688947 */ /* 0x000fea0003800000 */
[-CC-:B------:R-:W-:Y:S01]  /*1680*/  FFMA.RZ R9, R3, R15.reuse, R16.reuse ;  /* 0x0000000f03097223 */ /* 0x180fe2000000c010 */
[----:B------:R-:W-:Y:S01]  /*1690*/  IADD3 R14, PT, PT, R13, 0x20, RZ ;  /* 0x000000200d0e7810 */ /* 0x000fe20007ffe0ff */
[-CC-:B------:R-:W-:Y:S01]  /*16a0*/  FFMA.RM R12, R3, R15.reuse, R16.reuse ;  /* 0x0000000f030c7223 */ /* 0x180fe20000004010 */
[----:B------:R-:W-:Y:S02]  /*16b0*/  ISETP.NE.AND P2, PT, R13, RZ, PT ;  /* 0x000000ff0d00720c */ /* 0x000fe40003f45270 */
[----:B------:R-:W-:Y:S01]  /*16c0*/  LOP3.LUT R11, R9, 0x7fffff, RZ, 0xc0, !PT ;  /* 0x007fffff090b7812 */ /* 0x000fe200078ec0ff */
[----:B------:R-:W-:Y:S01]  /*16d0*/  FFMA.RP R9, R3, R15, R16 ;  /* 0x0000000f03097223 */ /* 0x000fe20000008010 */
[----:B------:R-:W-:Y:S02]  /*16e0*/  ISETP.NE.AND P1, PT, R13, RZ, PT ;  /* 0x000000ff0d00720c */ /* 0x000fe40003f25270 */
[----:B------:R-:W-:Y:S02]  /*16f0*/  LOP3.LUT R11, R11, 0x800000, RZ, 0xfc, !PT ;  /* 0x008000000b0b7812 */ /* 0x000fe400078efcff */
[----:B------:R-:W-:-:S02]  /*1700*/  IADD3 R3, PT, PT, -R13, RZ, RZ ;  /* 0x000000ff0d037210 */ /* 0x000fc40007ffe1ff */
[----:B------:R-:W-:Y:S02]  /*1710*/  SHF.L.U32 R14, R11, R14, RZ ;  /* 0x0000000e0b0e7219 */ /* 0x000fe400000006ff */
[----:B------:R-:W-:Y:S02]  /*1720*/  FSETP.NEU.FTZ.AND P0, PT, R9, R12, PT ;  /* 0x0000000c0900720b */ /* 0x000fe40003f1d000 */
[----:B------:R-:W-:Y:S02]  /*1730*/  SEL R12, R3, RZ, P2 ;  /* 0x000000ff030c7207 */ /* 0x000fe40001000000 */
[----:B------:R-:W-:Y:S02]  /*1740*/  ISETP.NE.AND P1, PT, R14, RZ, P1 ;  /* 0x000000ff0e00720c */ /* 0x000fe40000f25270 */
[----:B------:R-:W-:Y:S02]  /*1750*/  SHF.R.U32.HI R12, RZ, R12, R11 ;  /* 0x0000000cff0c7219 */ /* 0x000fe4000001160b */
[----:B------:R-:W-:-:S02]  /*1760*/  PLOP3.LUT P0, PT, P0, P1, PT, 0xf8, 0x8f ;  /* 0x00000000008f781c */ /* 0x000fc40000703f70 */
[----:B------:R-:W-:Y:S02]  /*1770*/  SHF.R.U32.HI R14, RZ, 0x1, R12 ;  /* 0x00000001ff0e7819 */ /* 0x000fe4000001160c */
[----:B------:R-:W-:-:S04]  /*1780*/  SEL R3, RZ, 0x1, !P0 ;  /* 0x00000001ff037807 */ /* 0x000fc80004000000 */
[----:B------:R-:W-:-:S04]  /*1790*/  LOP3.LUT R3, R3, 0x1, R14, 0xf8, !PT ;  /* 0x0000000103037812 */ /* 0x000fc800078ef80e */
[----:B------:R-:W-:-:S04]  /*17a0*/  LOP3.LUT R3, R3, R12, RZ, 0xc0, !PT ;  /* 0x0000000c03037212 */ /* 0x000fc800078ec0ff */
[----:B------:R-:W-:-:S04]  /*17b0*/  IADD3 R3, PT, PT, R14, R3, RZ ;  /* 0x000000030e037210 */ /* 0x000fc80007ffe0ff */
[----:B------:R-:W-:Y:S01]  /*17c0*/  LOP3.LUT R2, R3, R2, RZ, 0xfc, !PT ;  /* 0x0000000203027212 */ /* 0x000fe200078efcff */
[----:B------:R-:W-:Y:S06]  /*17d0*/  BRA `(.L_x_23) ;  /* 0x0000000000107947 */ /* 0x000fec0003800000 */
.L_x_22:
[----:B------:R-:W-:-:S04]  /*17e0*/  LOP3.LUT R2, R2, 0x80000000, RZ, 0xc0, !PT ;  /* 0x8000000002027812 */ /* 0x000fc800078ec0ff */
[----:B------:R-:W-:Y:S01]  /*17f0*/  LOP3.LUT R2, R2, 0x7f800000, RZ, 0xfc, !PT ;  /* 0x7f80000002027812 */ /* 0x000fe200078efcff */
[----:B------:R-:W-:Y:S06]  /*1800*/  BRA `(.L_x_23) ;  /* 0x0000000000047947 */ /* 0x000fec0003800000 */
.L_x_21:
[----:B------:R-:W-:-:S07]  /*1810*/  LEA R2, R12, R2, 0x17 ;  /* 0x000000020c027211 */ /* 0x000fce00078eb8ff */
.L_x_23:
[----:B------:R-:W-:Y:S05]  /*1820*/  BSYNC.RECONVERGENT B2 ;  /* 0x0000000000027941 */ /* 0x000fea0003800200 */
.L_x_20:
[----:B------:R-:W-:Y:S05]  /*1830*/  BRA `(.L_x_24) ;  /* 0x0000000000207947 */ /* 0x000fea0003800000 */
.L_x_19:
[----:B------:R-:W-:-:S04]  /*1840*/  LOP3.LUT R2, R3, 0x80000000, R2, 0x48, !PT ;  /* 0x8000000003027812 */ /* 0x000fc800078e4802 */
[----:B------:R-:W-:Y:S01]  /*1850*/  LOP3.LUT R2, R2, 0x7f800000, RZ, 0xfc, !PT ;  /* 0x7f80000002027812 */ /* 0x000fe200078efcff */
[----:B------:R-:W-:Y:S06]  /*1860*/  BRA `(.L_x_24) ;  /* 0x0000000000147947 */ /* 0x000fec0003800000 */
.L_x_18:
[----:B------:R-:W-:Y:S01]  /*1870*/  LOP3.LUT R2, R3, 0x80000000, R2, 0x48, !PT ;  /* 0x8000000003027812 */ /* 0x000fe200078e4802 */
[----:B------:R-:W-:Y:S06]  /*1880*/  BRA `(.L_x_24) ;  /* 0x00000000000c7947 */ /* 0x000fec0003800000 */
.L_x_17:
[----:B------:R-:W0:Y:S01]  /*1890*/  MUFU.RSQ R2, -QNAN ;  /* 0xffc0000000027908 */ /* 0x000e220000001400 */
[----:B------:R-:W-:Y:S05]  /*18a0*/  BRA `(.L_x_24) ;  /* 0x0000000000047947 */ /* 0x000fea0003800000 */
.L_x_16:
[----:B------:R-:W-:-:S07]  /*18b0*/  FADD.FTZ R2, R2, R3 ;  /* 0x0000000302027221 */ /* 0x000fce0000010000 */
.L_x_24:
[----:B------:R-:W-:Y:S05]  /*18c0*/  BSYNC.RECONVERGENT B1 ;  /* 0x0000000000017941 */ /* 0x000fea0003800200 */
.L_x_14:
[----:B------:R-:W-:-:S04]  /*18d0*/  HFMA2 R11, -RZ, RZ, 0, 0 ;  /* 0x00000000ff0b7431 */ /* 0x000fc800000001ff */
[----:B0-----:R-:W-:Y:S05]  /*18e0*/  RET.REL.NODEC R10 `(_Z11kernel_adamiiffffPfS_S_S_) ;  /* 0xffffffe40ac47950 */ /* 0x001fea0003c3ffff */
.L_x_25:
[----:B------:R-:W-:-:S00]  /*18f0*/  BRA `(.L_x_25) ;  /* 0xfffffffc00fc7947 */ /* 0x000fc0000383ffff */
[----:B------:R-:W-:-:S00]  /*1900*/  NOP ;  /* 0x0000000000007918 */ /* 0x000fc00000000000 */
[----:B------:R-:W-:-:S00]  /*1910*/  NOP ;  /* 0x0000000000007918 */ /* 0x000fc00000000000 */
[----:B------:R-:W-:-:S00]  /*1920*/  NOP ;  /* 0x0000000000007918 */ /* 0x000fc00000000000 */
[----:B------:R-:W-:-:S00]  /*1930*/  NOP ;  /* 0x0000000000007918 */ /* 0x000fc00000000000 */
[----:B------:R-:W-:-:S00]  /*1940*/  NOP ;  /* 0x0000000000007918 */ /* 0x000fc00000000000 */
[----:B------:R-:W-:-:S00]  /*1950*/  NOP ;  /* 0x0000000000007918 */ /* 0x000fc00000000000 */
[----:B------:R-:W-:-:S00]  /*1960*/  NOP ;  /* 0x0000000000007918 */ /* 0x000fc00000000000 */
[----:B------:R-:W-:-:S00]  /*1970*/  NOP ;  /* 0x0000000000007918 */ /* 0x000fc00000000000 */
.L_x_74:


//--------------------- .text._Z26kernel_log_likelihood_gradiPKfiS0_iPfi --------------------------
	.section	.text._Z26kernel_log_likelihood_gradiPKfiS0_iPfi,"ax",@progbits
	.align	128
.text._Z26kernel_log_likelihood_gradiPKfiS0_iPfi:
        .type           _Z26kernel_log_likelihood_gradiPKfiS0_iPfi,@function
        .size           _Z26kernel_log_likelihood_gradiPKfiS0_iPfi,(.L_x_77 - _Z26kernel_log_likelihood_gradiPKfiS0_iPfi)
        .other          _Z26kernel_log_likelihood_gradiPKfiS0_iPfi,@"STO_CUDA_ENTRY STV_DEFAULT"
_Z26kernel_log_likelihood_gradiPKfiS0_iPfi:
[----:B------:R-:W-:Y:S01]  /*0000*/  LDC R1, c[0x0][0x37c] ;  /* 0x0000df00ff017b82 */ /* 0x000fe20000000800 */
[----:B------:R-:W0:Y:S07]  /*0010*/  S2R R3, SR_TID.Y ;  /* 0x0000000000037919 */ /* 0x000e2e0000002200 */
[----:B------:R-:W0:Y:S01]  /*0020*/  S2UR UR4, SR_CTAID.Y ;  /* 0x00000000000479c3 */ /* 0x000e220000002600 */
[----:B------:R-:W1:Y:S07]  /*0030*/  LDCU UR5, c[0x0][0x380] ;  /* 0x00007000ff0577ac */ /* 0x000e6e0008000800 */
[----:B------:R-:W0:Y:S02]  /*0040*/  LDC R6, c[0x0][0x364] ;  /* 0x0000d900ff067b82 */ /* 0x000e240000000800 */
[----:B0-----:R-:W-:-:S05]  /*0050*/  IMAD R6, R6, UR4, R3 ;  /* 0x0000000406067c24 */ /* 0x001fca000f8e0203 */
[----:B-1----:R-:W-:-:S13]  /*0060*/  ISETP.GE.AND P0, PT, R6, UR5, PT ;  /* 0x0000000506007c0c */ /* 0x002fda000bf06270 */
[----:B------:R-:W-:Y:S05]  /*0070*/  @P0 EXIT ;  /* 0x000000000000094d */ /* 0x000fea0003800000 */
[----:B------:R-:W0:Y:S01]  /*0080*/  LDCU UR6, c[0x0][0x3a0] ;  /* 0x00007400ff0677ac */ /* 0x000e220008000800 */
[----:B------:R-:W1:Y:S01]  /*0090*/  LDC.64 R4, c[0x0][0x398] ;  /* 0x0000e600ff047b82 */ /* 0x000e620000000a00 */
[----:B------:R-:W2:Y:S07]  /*00a0*/  LDCU.64 UR4, c[0x0][0x358] ;  /* 0x00006b00ff0477ac */ /* 0x000eae0008000a00 */
[----:B------:R-:W3:Y:S01]  /*00b0*/  LDC.64 R10, c[0x0][0x388] ;  /* 0x0000e200ff0a7b82 */ /* 0x000ee20000000a00 */
[----:B0-----:R-:W-:Y:S01]  /*00c0*/  IMAD R3, R6, UR6, RZ ;  /* 0x0000000606037c24 */ /* 0x001fe2000f8e02ff */
[----:B------:R-:W0:Y:S03]  /*00d0*/  LDCU UR6, c[0x0][0x390] ;  /* 0x00007200ff0677ac */ /* 0x000e260008000800 */
[----:B-1----:R-:W-:-:S05]  /*00e0*/  IMAD.WIDE R4, R3, 0x4, R4 ;  /* 0x0000000403047825 */ /* 0x002fca00078e0204 */
[----:B--2---:R-:W2:Y:S04]  /*00f0*/  LDG.E R9, desc[UR4][R4.64+0x4] ;  /* 0x0000040404097981 */ /* 0x004ea8000c1e1900 */
[----:B------:R-:W4:Y:S01]  /*0100*/  LDG.E R0, desc[UR4][R4.64] ;  /* 0x0000000404007981 */ /* 0x000f22000c1e1900 */
[----:B0-----:R-:W-:-:S04]  /*0110*/  IMAD R3, R6, UR6, RZ ;  /* 0x0000000606037c24 */ /* 0x001fc8000f8e02ff */
[----:B---3--:R-:W-:-:S06]  /*0120*/  IMAD.WIDE R10, R3, 0x4, R10 ;  /* 0x00000004030a7825 */ /* 0x008fcc00078e020a */
[----:B------:R-:W4:Y:S01]  /*0130*/  LDG.E R11, desc[UR4][R10.64] ;  /* 0x000000040a0b7981 */ /* 0x000f22000c1e1900 */
[----:B------:R-:W-:Y:S01]  /*0140*/  BSSY.RECONVERGENT B0, `(.L_x_26) ;  /* 0x000000f000007945 */ /* 0x000fe20003800200 */
[----:B--2---:R-:W-:-:S04]  /*0150*/  FADD R9, |R9|, 9.9999999747524270788e-07 ;  /* 0x358637bd09097421 */ /* 0x004fc80000000200 */
[----:B------:R-:W0:Y:S01]  /*0160*/  MUFU.RCP R8, R9 ;  /* 0x0000000900087308 */ /* 0x000e220000001000 */
[----:B----4-:R-:W-:-:S07]  /*0170*/  FADD R2, -|R0|, R11 ;  /* 0x0000000b00027221 */ /* 0x010fce0000000300 */
[----:B------:R-:W1:Y:S01]  /*0180*/  FCHK P0, R2, R9 ;  /* 0x0000000902007302 */ /* 0x000e620000000000 */
[----:B0-----:R-:W-:-:S04]  /*0190*/  FFMA R3, -R9, R8, 1 ;  /* 0x3f80000009037423 */ /* 0x001fc80000000108 */
[----:B------:R-:W-:-:S04]  /*01a0*/  FFMA R3, R8, R3, R8 ;  /* 0x0000000308037223 */ /* 0x000fc80000000008 */
[----:B------:R-:W-:-:S04]  /*01b0*/  FFMA R8, R2, R3, RZ ;  /* 0x0000000302087223 */ /* 0x000fc800000000ff */
[----:B------:R-:W-:-:S04]  /*01c0*/  FFMA R7, -R9, R8, R2 ;  /* 0x0000000809077223 */ /* 0x000fc80000000102 */
[----:B------:R-:W-:Y:S01]  /*01d0*/  FFMA R8, R3, R7, R8 ;  /* 0x0000000703087223 */ /* 0x000fe20000000008 */
[----:B-1----:R-:W-:Y:S06]  /*01e0*/  @!P0 BRA `(.L_x_27) ;  /* 0x0000000000108947 */ /* 0x002fec0003800000 */
[----:B------:R-:W-:Y:S02]  /*01f0*/  MOV R3, R9 ;  /* 0x0000000900037202 */ /* 0x000fe40000000f00 */
[----:B------:R-:W-:-:S07]  /*0200*/  MOV R12, 0x220 ;  /* 0x00000220000c7802 */ /* 0x000fce0000000f00 */
[----:B------:R-:W-:Y:S05]  /*0210*/  CALL.REL.NOINC `($__internal_2_$__cuda_sm3x_div_rn_noftz_f32_slowpath) ;  /* 0x00000008009c7944 */ /* 0x000fea0003c00000 */
[----:B------:R-:W-:-:S07]  /*0220*/  MOV R8, R2 ;  /* 0x0000000200087202 */ /* 0x000fce0000000f00 */
.L_x_27:
[----:B------:R-:W-:Y:S05]  /*0230*/  BSYNC.RECONVERGENT B0 ;  /* 0x0000000000007941 */ /* 0x000fea0003800200 */
.L_x_26:
[----:B------:R-:W0:Y:S01]  /*0240*/  MUFU.RCP R2, R9 ;  /* 0x0000000900027308 */ /* 0x000e220000001000 */
[----:B------:R-:W-:Y:S07]  /*0250*/  BSSY.RECONVERGENT B0, `(.L_x_28) ;  /* 0x000000d000007945 */ /* 0x000fee0003800200 */
[----:B------:R-:W1:Y:S01]  /*0260*/  FCHK P0, |R0|, R9 ;  /* 0x0000000900007302 */ /* 0x000e620000000200 */
[----:B0-----:R-:W-:-:S04]  /*0270*/  FFMA R3, -R9, R2, 1 ;  /* 0x3f80000009037423 */ /* 0x001fc80000000102 */
[----:B------:R-:W-:-:S04]  /*0280*/  FFMA R10, R2, R3, R2 ;  /* 0x00000003020a7223 */ /* 0x000fc80000000002 */
[----:B------:R-:W-:-:S04]  /*0290*/  FFMA R7, |R0|, R10, RZ ;  /* 0x0000000a00077223 */ /* 0x000fc800000002ff */
[----:B------:R-:W-:-:S04]  /*02a0*/  FFMA R2, -R9, R7, |R0| ;  /* 0x0000000709027223 */ /* 0x000fc80000000500 */
[----:B------:R-:W-:Y:S01]  /*02b0*/  FFMA R7, R10, R2, R7 ;  /* 0x000000020a077223 */ /* 0x000fe20000000007 */
[----:B-1----:R-:W-:Y:S06]  /*02c0*/  @!P0 BRA `(.L_x_29) ;  /* 0x0000000000148947 */ /* 0x002fec0003800000 */
[----:B------:R-:W-:Y:S01]  /*02d0*/  FADD R2, |R0|, -RZ ;  /* 0x800000ff00027221 */ /* 0x000fe20000000200 */
[----:B------:R-:W-:Y:S02]  /*02e0*/  MOV R3, R9 ;  /* 0x0000000900037202 */ /* 0x000fe40000000f00 */
[----:B------:R-:W-:-:S07]  /*02f0*/  MOV R12, 0x310 ;  /* 0x00000310000c7802 */ /* 0x000fce0000000f00 */
[----:B------:R-:W-:Y:S05]  /*0300*/  CALL.REL.NOINC `($__internal_2_$__cuda_sm3x_div_rn_noftz_f32_slowpath) ;  /* 0x0000000800607944 */ /* 0x000fea0003c00000 */
[----:B------:R-:W-:-:S07]  /*0310*/  MOV R7, R2 ;  /* 0x0000000200077202 */ /* 0x000fce0000000f00 */
.L_x_29:
[----:B------:R-:W-:Y:S05]  /*0320*/  BSYNC.RECONVERGENT B0 ;  /* 0x0000000000007941 */ /* 0x000fea0003800200 */
.L_x_28:
[----:B------:R-:W-:Y:S02]  /*0330*/  HFMA2 R3, -RZ, RZ, 0.96630859375, -0.0022525787353515625 ;  /* 0x3bbb989dff037431 */ /* 0x000fe400000001ff */
[----:B------:R-:W-:Y:S01]  /*0340*/  FMUL R2, R7, -0.5 ;  /* 0xbf00000007027820 */ /* 0x000fe20000400000 */
[----:B------:R-:W-:Y:S01]  /*0350*/  MOV R10, 0x437c0000 ;  /* 0x437c0000000a7802 */ /* 0x000fe20000000f00 */
[----:B------:R-:W-:Y:S01]  /*0360*/  FMUL R13, R9, 1.4142135381698608398 ;  /* 0x3fb504f3090d7820 */ /* 0x000fe20000400000 */
[----:B------:R-:W-:Y:S01]  /*0370*/  BSSY.RECONVERGENT B0, `(.L_x_30) ;  /* 0x0000017000007945 */ /* 0x000fe20003800200 */
[----:B------:R-:W-:-:S04]  /*0380*/  FMUL R2, R2, R7 ;  /* 0x0000000702027220 */ /* 0x000fc80000400000 */
[----:B------:R-:W-:-:S04]  /*0390*/  FFMA.SAT R3, R2, R3, 0.5 ;  /* 0x3f00000002037423 */ /* 0x000fc80000002003 */
[----:B------:R-:W-:Y:S02]  /*03a0*/  FFMA.RM R3, R3, R10, 12582913 ;  /* 0x4b40000103037423 */ /* 0x000fe4000000400a */
[----:B------:R-:W-:Y:S02]  /*03b0*/  MUFU.RCP R10, R13 ;  /* 0x0000000d000a7308 */ /* 0x000fe40000001000 */
[C---:B------:R-:W-:Y:S01]  /*03c0*/  FADD R11, R3.reuse, -12583039 ;  /* 0xcb40007f030b7421 */ /* 0x040fe20000000000 */
[----:B------:R-:W-:-:S03]  /*03d0*/  SHF.L.U32 R3, R3, 0x17, RZ ;  /* 0x0000001703037819 */ /* 0x000fc600000006ff */
[----:B------:R-:W-:-:S04]  /*03e0*/  FFMA R11, R2, 1.4426950216293334961, -R11 ;  /* 0x3fb8aa3b020b7823 */ /* 0x000fc8000000080b */
[----:B------:R-:W-:-:S04]  /*03f0*/  FFMA R11, R2, 1.925963033500011079e-08, R11 ;  /* 0x32a57060020b7823 */ /* 0x000fc8000000000b */
[----:B------:R-:W0:Y:S02]  /*0400*/  MUFU.EX2 R2, R11 ;  /* 0x0000000b00027308 */ /* 0x000e240000000800 */
[----:B0-----:R-:W-:Y:S01]  /*0410*/  FMUL R2, R3, R2 ;  /* 0x0000000203027220 */ /* 0x001fe20000400000 */
[----:B------:R-:W-:-:S03]  /*0420*/  FFMA R3, -R13, R10, 1 ;  /* 0x3f8000000d037423 */ /* 0x000fc6000000010a */
[----:B------:R-:W-:Y:S01]  /*0430*/  FMUL R2, R2, 1.1283791065216064453 ;  /* 0x3f906eba02027820 */ /* 0x000fe20000400000 */
[----:B------:R-:W-:-:S03]  /*0440*/  FFMA R3, R10, R3, R10 ;  /* 0x000000030a037223 */ /* 0x000fc6000000000a */
[----:B------:R-:W0:Y:S01]  /*0450*/  FCHK P0, R2, R13 ;  /* 0x0000000d02007302 */ /* 0x000e220000000000 */
[----:B------:R-:W-:-:S04]  /*0460*/  FFMA R10, R2, R3, RZ ;  /* 0x00000003020a7223 */ /* 0x000fc800000000ff */
[----:B------:R-:W-:-:S04]  /*0470*/  FFMA R12, -R13, R10, R2 ;  /* 0x0000000a0d0c7223 */ /* 0x000fc80000000102 */
[----:B------:R-:W-:Y:S01]  /*0480*/  FFMA R11, R3, R12, R10 ;  /* 0x0000000c030b7223 */ /* 0x000fe2000000000a */
[----:B0-----:R-:W-:Y:S06]  /*0490*/  @!P0 BRA `(.L_x_31) ;  /* 0x0000000000108947 */ /* 0x001fec0003800000 */
[----:B------:R-:W-:Y:S02]  /*04a0*/  MOV R3, R13 ;  /* 0x0000000d00037202 */ /* 0x000fe40000000f00 */
[----:B------:R-:W-:-:S07]  /*04b0*/  MOV R12, 0x4d0 ;  /* 0x000004d0000c7802 */ /* 0x000fce0000000f00 */
[----:B------:R-:W-:Y:S05]  /*04c0*/  CALL.REL.NOINC `($__internal_2_$__cuda_sm3x_div_rn_noftz_f32_slowpath) ;  /* 0x0000000400f07944 */ /* 0x000fea0003c00000 */
[----:B------:R-:W-:-:S07]  /*04d0*/  MOV R11, R2 ;  /* 0x00000002000b7202 */ /* 0x000fce0000000f00 */
.L_x_31:
[----:B------:R-:W-:Y:S05]  /*04e0*/  BSYNC.RECONVERGENT B0 ;  /* 0x0000000000007941 */ /* 0x000fea0003800200 */
.L_x_30:
[----:B------:R-:W-:Y:S01]  /*04f0*/  HFMA2 R3, -RZ, RZ, 1.8017578125, 7.5519084930419921875e-05 ;  /* 0x3f3504f3ff037431 */ /* 0x000fe200000001ff */
[----:B------:R-:W-:Y:S01]  /*0500*/  MOV R2, 0x3fb504f3 ;  /* 0x3fb504f300027802 */ /* 0x000fe20000000f00 */
[----:B------:R-:W0:Y:S01]  /*0510*/  FCHK P0, R7, -1.4142135381698608398 ;  /* 0xbfb504f307007902 */ /* 0x000e220000000000 */
[----:B------:R-:W-:Y:S03]  /*0520*/  BSSY.RECONVERGENT B0, `(.L_x_32) ;  /* 0x000000b000007945 */ /* 0x000fe60003800200 */
[----:B------:R-:W-:-:S04]  /*0530*/  FFMA R2, -R3, R2, 1 ;  /* 0x3f80000003027423 */ /* 0x000fc80000000102 */
[----:B------:R-:W-:-:S04]  /*0540*/  FFMA R2, R2, -R3, -0.70710676908493041992 ;  /* 0xbf3504f302027423 */ /* 0x000fc80000000803 */
[----:B------:R-:W-:-:S04]  /*0550*/  FFMA R10, R2, R7, RZ ;  /* 0x00000007020a7223 */ /* 0x000fc800000000ff */
[----:B------:R-:W-:-:S04]  /*0560*/  FFMA R3, R10, 1.4142135381698608398, R7 ;  /* 0x3fb504f30a037823 */ /* 0x000fc80000000007 */
[----:B------:R-:W-:Y:S01]  /*0570*/  FFMA R2, R2, R3, R10 ;  /* 0x0000000302027223 */ /* 0x000fe2000000000a */
[----:B0-----:R-:W-:Y:S06]  /*0580*/  @!P0 BRA `(.L_x_33) ;  /* 0x0000000000108947 */ /* 0x001fec0003800000 */
[----:B------:R-:W-:Y:S02]  /*0590*/  MOV R2, R7 ;  /* 0x0000000700027202 */ /* 0x000fe40000000f00 */
[----:B------:R-:W-:Y:S02]  /*05a0*/  MOV R3, 0xbfb504f3 ;  /* 0xbfb504f300037802 */ /* 0x000fe40000000f00 */
[----:B------:R-:W-:-:S07]  /*05b0*/  MOV R12, 0x5d0 ;  /* 0x000005d0000c7802 */ /* 0x000fce0000000f00 */
[----:B------:R-:W-:Y:S05]  /*05c0*/  CALL.REL.NOINC `($__internal_2_$__cuda_sm3x_div_rn_noftz_f32_slowpath) ;  /* 0x0000000400b07944 */ /* 0x000fea0003c00000 */
.L_x_33:
[----:B------:R-:W-:Y:S05]  /*05d0*/  BSYNC.RECONVERGENT B0 ;  /* 0x0000000000007941 */ /* 0x000fea0003800200 */
.L_x_32:
[C---:B------:R-:W-:Y:S01]  /*05e0*/  FADD R10, |R2|.reuse, 4 ;  /* 0x40800000020a7421 */ /* 0x040fe20000000200 */
[C---:B------:R-:W-:Y:S01]  /*05f0*/  FADD R3, |R2|.reuse, -4 ;  /* 0xc080000002037421 */ /* 0x040fe20000000200 */
[----:B------:R-:W-:Y:S01]  /*0600*/  HFMA2 R17, -RZ, RZ, 2, 0 ;  /* 0x40000000ff117431 */ /* 0x000fe200000001ff */
[C---:B------:R-:W-:Y:S01]  /*0610*/  FSETP.GEU.AND P1, PT, R2.reuse, RZ, PT ;  /* 0x000000ff0200720b */ /* 0x040fe20003f2e000 */
[----:B------:R-:W-:Y:S02]  /*0620*/  BSSY.RECONVERGENT B0, `(.L_x_34) ;  /* 0x0000039000007945 */ /* 0x000fe40003800200 */
[----:B------:R-:W0:Y:S02]  /*0630*/  MUFU.RCP R10, R10 ;  /* 0x0000000a000a7308 */ /* 0x000e240000001000 */
[----:B0-----:R-:W-:Y:S01]  /*0640*/  FMUL R13, R3, R10 ;  /* 0x0000000a030d7220 */ /* 0x001fe20000400000 */
[----:B------:R-:W-:-:S03]  /*0650*/  FMUL R3, R2, -R2 ;  /* 0x8000000202037220 */ /* 0x000fc60000400000 */
[----:B------:R-:W-:Y:S01]  /*0660*/  FADD R15, R13, 1 ;  /* 0x3f8000000d0f7421 */ /* 0x000fe20000000000 */
[----:B------:R-:W-:-:S03]  /*0670*/  FMUL R14, R3, 1.4426950216293334961 ;  /* 0x3fb8aa3b030e7820 */ /* 0x000fc60000400000 */
[----:B------:R-:W-:Y:S01]  /*0680*/  FFMA R12, R15, -4, |R2| ;  /* 0xc08000000f0c7823 */ /* 0x000fe20000000402 */
[----:B------:R-:W-:Y:S02]  /*0690*/  HFMA2 R15, -RZ, RZ, 0.80126953125, -0.00891876220703125 ;  /* 0x3a69a091ff0f7431 */ /* 0x000fe400000001ff */
[----:B------:R-:W0:Y:S01]  /*06a0*/  FRND.TRUNC R14, R14 ;  /* 0x0000000e000e7307 */ /* 0x000e22000020d000 */
[----:B------:R-:W-:-:S04]  /*06b0*/  FFMA R12, -R13, |R2|, R12 ;  /* 0x400000020d0c7223 */ /* 0x000fc8000000010c */
[----:B------:R-:W-:Y:S01]  /*06c0*/  FFMA R12, R10, R12, R13 ;  /* 0x0000000c0a0c7223 */ /* 0x000fe2000000000d */
[----:B------:R-:W-:-:S03]  /*06d0*/  FFMA R10, |R2|, R17, 1 ;  /* 0x3f800000020a7423 */ /* 0x000fc60000000211 */
[C---:B------:R-:W-:Y:S01]  /*06e0*/  FFMA R13, R12.reuse, R15, 0.0070457882247865200043 ;  /* 0x3be6e05b0c0d7423 */ /* 0x040fe2000000000f */
[----:B------:R-:W-:Y:S02]  /*06f0*/  MOV R15, 0x42fc0000 ;  /* 0x42fc0000000f7802 */ /* 0x000fe40000000f00 */
[----:B------:R-:W1:Y:S01]  /*0700*/  MUFU.RCP R10, R10 ;  /* 0x0000000a000a7308 */ /* 0x000e620000001000 */
[----:B------:R-:W-:Y:S01]  /*0710*/  FFMA R13, R12, R13, -0.015866896137595176697 ;  /* 0xbc81fb4b0c0d7423 */ /* 0x000fe2000000000d */
[----:B0-----:R-:W-:-:S03]  /*0720*/  FSETP.GT.AND P0, PT, |R14|, 126, PT ;  /* 0x42fc00000e00780b */ /* 0x001fc60003f04200 */
[----:B------:R-:W-:Y:S01]  /*0730*/  FFMA R13, R12, R13, 0.036429625004529953003 ;  /* 0x3d15373b0c0d7423 */ /* 0x000fe2000000000d */
[----:B------:R-:W-:-:S03]  /*0740*/  LOP3.LUT R15, R15, 0x80000000, R14, 0xb8, !PT ;  /* 0x800000000f0f7812 */ /* 0x000fc600078eb80e */
[----:B------:R-:W-:Y:S01]  /*0750*/  FFMA R13, R12, R13, -0.066643431782722473145 ;  /* 0xbd887c5a0c0d7423 */ /* 0x000fe2000000000d */
[----:B------:R-:W-:Y:S02]  /*0760*/  FSEL R14, R15, R14, P0 ;  /* 0x0000000e0f0e7208 */ /* 0x000fe40000000000 */
[----:B------:R-:W-:Y:S01]  /*0770*/  FSETP.GT.AND P0, PT, |R2|, 10.05500030517578125, PT ;  /* 0x4120e1480200780b */ /* 0x000fe20003f04200 */
[----:B------:R-:W-:Y:S02]  /*0780*/  FFMA R13, R12, R13, 0.093814529478549957275 ;  /* 0x3dc021d50c0d7423 */ /* 0x000fe4000000000d */
[--C-:B------:R-:W-:Y:S01]  /*0790*/  FFMA R15, R14, -0.69314718246459960938, R3.reuse ;  /* 0xbf3172180e0f7823 */ /* 0x100fe20000000003 */
[----:B------:R-:W-:Y:S01]  /*07a0*/  FFMA R3, -|R2|, |R2|, -R3 ;  /* 0x4000000202037223 */ /* 0x000fe20000000b03 */
[----:B------:R-:W-:Y:S02]  /*07b0*/  FFMA R13, R12, R13, -0.10099056363105773926 ;  /* 0xbdced4240c0d7423 */ /* 0x000fe4000000000d */
[C---:B------:R-:W-:Y:S01]  /*07c0*/  FFMA R15, R14.reuse, 1.9046542121259335545e-09, R15 ;  /* 0x3102e3080e0f7823 */ /* 0x040fe2000000000f */
[----:B------:R-:W-:Y:S01]  /*07d0*/  FADD R14, R14, 12583039 ;  /* 0x4b40007f0e0e7421 */ /* 0x000fe20000000000 */
[----:B------:R-:W-:-:S02]  /*07e0*/  FFMA R13, R12, R13, 0.06809400022029876709 ;  /* 0x3d8b74de0c0d7423 */ /* 0x000fc4000000000d */
[----:B------:R-:W-:Y:S02]  /*07f0*/  FMUL R16, R15, 1.4426950216293334961 ;  /* 0x3fb8aa3b0f107820 */ /* 0x000fe40000400000 */
[----:B------:R-:W-:Y:S01]  /*0800*/  FFMA R13, R12, R13, 0.015377387404441833496 ;  /* 0x3c7bf1700c0d7423 */ /* 0x000fe2000000000d */
[----:B------:R-:W-:Y:S01]  /*0810*/  SHF.L.U32 R14, R14, 0x17, RZ ;  /* 0x000000170e0e7819 */ /* 0x000fe200000006ff */
[----:B------:R-:W0:Y:S02]  /*0820*/  MUFU.EX2 R17, R16 ;  /* 0x0000001000117308 */ /* 0x000e240000000800 */
[----:B------:R-:W-:-:S04]  /*0830*/  FFMA R13, R12, R13, -0.1396210789680480957 ;  /* 0xbe0ef8d40c0d7423 */ /* 0x000fc8000000000d */
[----:B------:R-:W-:-:S04]  /*0840*/  FFMA R13, R12, R13, 1.232995152473449707 ;  /* 0x3f9dd2c90c0d7423 */ /* 0x000fc8000000000d */
[----:B-1----:R-:W-:-:S04]  /*0850*/  FMUL R15, R13, R10 ;  /* 0x0000000a0d0f7220 */ /* 0x002fc80000400000 */
[----:B------:R-:W-:Y:S01]  /*0860*/  FMUL R12, R15, -2 ;  /* 0xc00000000f0c7820 */ /* 0x000fe20000400000 */
[----:B0-----:R-:W-:-:S03]  /*0870*/  FMUL R14, R14, R17 ;  /* 0x000000110e0e7220 */ /* 0x001fc60000400000 */
[----:B------:R-:W-:Y:S01]  /*0880*/  FFMA R12, R12, |R2|, R13 ;  /* 0x400000020c0c7223 */ /* 0x000fe2000000000d */
[----:B------:R-:W-:-:S03]  /*0890*/  FFMA R3, R14, R3, R14 ;  /* 0x000000030e037223 */ /* 0x000fc6000000000e */
[----:B------:R-:W-:-:S04]  /*08a0*/  FADD R12, -R15, R12 ;  /* 0x0000000c0f0c7221 */ /* 0x000fc80000000100 */
[----:B------:R-:W-:-:S04]  /*08b0*/  FFMA R12, R10, R12, R15 ;  /* 0x0000000c0a0c7223 */ /* 0x000fc8000000000f */
[----:B------:R-:W-:-:S05]  /*08c0*/  FMUL R3, R12, R3 ;  /* 0x000000030c037220 */ /* 0x000fca0000400000 */
[----:B------:R-:W-:-:S05]  /*08d0*/  FSEL R3, R3, RZ, !P0 ;  /* 0x000000ff03037208 */ /* 0x000fca0004000000 */
[----:B------:R-:W-:-:S04]  /*08e0*/  @!P1 FADD R3, -R3, 2 ;  /* 0x4000000003039421 */ /* 0x000fc80000000100 */
        /* <DEDUP_REMOVED lines=12> */
.L_x_35:
[----:B------:R-:W-:Y:S05]  /*09b0*/  BSYNC.RECONVERGENT B0 ;  /* 0x0000000000007941 */ /* 0x000fea0003800200 */
.L_x_34:
[----:B------:R-:W0:Y:S01]  /*09c0*/  MUFU.RCP R2, R9 ;  /* 0x0000000900027308 */ /* 0x000e220000001000 */
[----:B------:R-:W-:Y:S07]  /*09d0*/  BSSY.RECONVERGENT B0, `(.L_x_36) ;  /* 0x000000d000007945 */ /* 0x000fee0003800200 */
        /* <DEDUP_REMOVED lines=8> */
[----:B------:R-:W-:Y:S02]  /*0a60*/  MOV R3, R9 ;  /* 0x0000000900037202 */ /* 0x000fe40000000f00 */
[----:B------:R-:W-:-:S07]  /*0a70*/  MOV R12, 0xa90 ;  /* 0x00000a90000c7802 */ /* 0x000fce0000000f00 */
[----:B------:R-:W-:Y:S05]  /*0a80*/  CALL.REL.NOINC `($__internal_2_$__cuda_sm3x_div_rn_noftz_f32_slowpath) ;  /* 0x0000000000807944 */ /* 0x000fea0003c00000 */
[----:B------:R-:W-:-:S07]  /*0a90*/  MOV R3, R2 ;  /* 0x0000000200037202 */ /* 0x000fce0000000f00 */
.L_x_37:
[----:B------:R-:W-:Y:S05]  /*0aa0*/  BSYNC.RECONVERGENT B0 ;  /* 0x0000000000007941 */ /* 0x000fea0003800200 */
.L_x_36:
[----:B------:R-:W0:Y:S01]  /*0ab0*/  MUFU.RCP R2, R9 ;  /* 0x0000000900027308 */ /* 0x000e220000001000 */
[----:B------:R-:W-:Y:S01]  /*0ac0*/  FFMA R14, R8, R8, -1 ;  /* 0xbf800000080e7423 */ /* 0x000fe20000000008 */
[----:B------:R-:W-:Y:S01]  /*0ad0*/  BSSY.RECONVERGENT B0, `(.L_x_38) ;  /* 0x000000e000007945 */ /* 0x000fe20003800200 */
[----:B------:R-:W-:-:S05]  /*0ae0*/  FADD R8, R3, -R10 ;  /* 0x8000000a03087221 */ /* 0x000fca0000000000 */
        /* <DEDUP_REMOVED lines=12> */
.L_x_39:
[----:B------:R-:W-:Y:S05]  /*0bb0*/  BSYNC.RECONVERGENT B0 ;  /* 0x0000000000007941 */ /* 0x000fea0003800200 */
.L_x_38:
[----:B------:R-:W0:Y:S01]  /*0bc0*/  LDC.64 R2, c[0x0][0x3a8] ;  /* 0x0000ea00ff027b82 */ /* 0x000e220000000a00 */
[----:B------:R-:W1:Y:S01]  /*0bd0*/  LDCU UR6, c[0x0][0x3b0] ;  /* 0x00007600ff0677ac */ /* 0x000e620008000800 */
[----:B------:R-:W-:-:S04]  /*0be0*/  FSETP.GE.AND P0, PT, R0, RZ, PT ;  /* 0x000000ff0000720b */ /* 0x000fc80003f06000 */
[----:B------:R-:W-:Y:S01]  /*0bf0*/  FSEL R9, R8, -R8, P0 ;  /* 0x8000000808097208 */ /* 0x000fe20000000000 */
[----:B-1----:R-:W-:-:S04]  /*0c00*/  IMAD R13, R6, UR6, RZ ;  /* 0x00000006060d7c24 */ /* 0x002fc8000f8e02ff */
[----:B0-----:R-:W-:-:S05]  /*0c10*/  IMAD.WIDE R2, R13, 0x4, R2 ;  /* 0x000000040d027825 */ /* 0x001fca00078e0202 */
[----:B------:R-:W-:Y:S04]  /*0c20*/  STG.E desc[UR4][R2.64], R9 ;  /* 0x0000000902007986 */ /* 0x000fe8000c101904 */
[----:B------:R-:W2:Y:S01]  /*0c30*/  LDG.E R4, desc[UR4][R4.64+0x4] ;  /* 0x0000040404047981 */ /* 0x000ea2000c1e1900 */
[----:B------:R-:W-:Y:S01]  /*0c40*/  FFMA R11, R10, -R7, R11 ;  /* 0x800000070a0b7223 */ /* 0x000fe2000000000b */
[----:B--2---:R-:W-:-:S04]  /*0c50*/  FSETP.GE.AND P0, PT, R4, RZ, PT ;  /* 0x000000ff0400720b */ /* 0x004fc80003f06000 */
[----:B------:R-:W-:-:S05]  /*0c60*/  FSEL R11, R11, -R11, P0 ;  /* 0x8000000b0b0b7208 */ /* 0x000fca0000000000 */
[----:B------:R-:W-:Y:S01]  /*0c70*/  STG.E desc[UR4][R2.64+0x4], R11 ;  /* 0x0000040b02007986 */ /* 0x000fe2000c101904 */
[----:B------:R-:W-:Y:S05]  /*0c80*/  EXIT ;  /* 0x000000000000794d */ /* 0x000fea0003800000 */
        .weak           $__internal_2_$__cuda_sm3x_div_rn_noftz_f32_slowpath
        .type           $__internal_2_$__cuda_sm3x_div_rn_noftz_f32_slowpath,@function
        .size           $__internal_2_$__cuda_sm3x_div_rn_noftz_f32_slowpath,(.L_x_77 - $__internal_2_$__cuda_sm3x_div_rn_noftz_f32_slowpath)
$__internal_2_$__cuda_sm3x_div_rn_noftz_f32_slowpath:
        /* <DEDUP_REMOVED lines=29> */
[----:B------:R-:W-:Y:S01]  /*0e60*/  @P0 MOV R13, RZ ;  /* 0x000000ff000d0202 */ /* 0x000fe20000000f00 */
[----:B------:R-:W-:Y:S01]  /*0e70*/  @!P0 FFMA R2, R2, 1.84467440737095516160e+19, RZ ;  /* 0x5f80000002028823 */ /* 0x000fe200000000ff */
[----:B------:R-:W-:Y:S01]  /*0e80*/  @!P0 MOV R13, 0xffffffc0 ;  /* 0xffffffc0000d8802 */ /* 0x000fe20000000f00 */
[----:B------:R-:W-:-:S03]  /*0e90*/  @!P1 FFMA R3, R3, 1.84467440737095516160e+19, RZ ;  /* 0x5f80000003039823 */ /* 0x000fc600000000ff */
[----:B------:R-:W-:-:S07]  /*0ea0*/  @!P1 IADD3 R13, PT, PT, R13, 0x40, RZ ;  /* 0x000000400d0d9810 */ /* 0x000fce0007ffe0ff */
.L_x_41:
[----:B------:R-:W-:Y:S01]  /*0eb0*/  LEA R16, R14, 0xc0800000, 0x17 ;  /* 0xc08000000e107811 */ /* 0x000fe200078eb8ff */
[----:B------:R-:W-:Y:S01]  /*0ec0*/  BSSY.RECONVERGENT B2, `(.L_x_46) ;  /* 0x0000036000027945 */ /* 0x000fe20003800200 */
[----:B------:R-:W-:Y:S02]  /*0ed0*/  IADD3 R15, PT, PT, R15, -0x7f, RZ ;  /* 0xffffff810f0f7810 */ /* 0x000fe40007ffe0ff */
[----:B------:R-:W-:-:S03]  /*0ee0*/  IADD3 R16, PT, PT, -R16, R3, RZ ;  /* 0x0000000310107210 */ /* 0x000fc60007ffe1ff */
[C---:B------:R-:W-:Y:S01]  /*0ef0*/  IMAD R2, R15.reuse, -0x800000, R2 ;  /* 0xff8000000f027824 */ /* 0x040fe200078e0202 */
[----:B------:R0:W1:Y:S01]  /*0f00*/  MUFU.RCP R3, R16 ;  /* 0x0000001000037308 */ /* 0x0000620000001000 */
[----:B------:R-:W-:Y:S01]  /*0f10*/  FADD.FTZ R17, -R16, -RZ ;  /* 0x800000ff10117221 */ /* 0x000fe20000010100 */
[----:B0-----:R-:W-:-:S04]  /*0f20*/  IADD3 R16, PT, PT, R15, 0x7f, -R14 ;  /* 0x0000007f0f107810 */ /* 0x001fc80007ffe80e */
[----:B------:R-:W-:Y:S01]  /*0f30*/  IADD3 R13, PT, PT, R16, R13, RZ ;  /* 0x0000000d100d7210 */ /* 0x000fe20007ffe0ff */
[----:B-1----:R-:W-:-:S04]  /*0f40*/  FFMA R18, R3, R17, 1 ;  /* 0x3f80000003127423 */ /* 0x002fc80000000011 */
[----:B------:R-:W-:-:S04]  /*0f50*/  FFMA R3, R3, R18, R3 ;  /* 0x0000001203037223 */ /* 0x000fc80000000003 */
[----:B------:R-:W-:-:S04]  /*0f60*/  FFMA R18, R2, R3, RZ ;  /* 0x0000000302127223 */ /* 0x000fc800000000ff */
[----:B------:R-:W-:-:S04]  /*0f70*/  FFMA R19, R17, R18, R2 ;  /* 0x0000001211137223 */ /* 0x000fc80000000002 */
[----:B------:R-:W-:-:S04]  /*0f80*/  FFMA R18, R3, R19, R18 ;  /* 0x0000001303127223 */ /* 0x000fc80000000012 */
[----:B------:R-:W-:-:S04]  /*0f90*/  FFMA R17, R17, R18, R2 ;  /* 0x0000001211117223 */ /* 0x000fc80000000002 */
[----:B------:R-:W-:-:S05]  /*0fa0*/  FFMA R2, R3, R17, R18 ;  /* 0x0000001103027223 */ /* 0x000fca0000000012 */
[----:B------:R-:W-:-:S04]  /*0fb0*/  SHF.R.U32.HI R14, RZ, 0x17, R2 ;  /* 0x00000017ff0e7819 */ /* 0x000fc80000011602 */
[----:B------:R-:W-:-:S04]  /*0fc0*/  LOP3.LUT R14, R14, 0xff, RZ, 0xc0, !PT ;  /* 0x000000ff0e0e7812 */ /* 0x000fc800078ec0ff */
[----:B------:R-:W-:-:S04]  /*0fd0*/  IADD3 R19, PT, PT, R14, R13, RZ ;  /* 0x0000000d0e137210 */ /* 0x000fc80007ffe0ff */
        /* <DEDUP_REMOVED lines=32> */
.L_x_48:
[----:B------:R-:W-:-:S04]  /*11e0*/  LOP3.LUT R2, R2, 0x80000000, RZ, 0xc0, !PT ;  /* 0x8000000002027812 */ /* 0x000fc800078ec0ff */
[----:B------:R-:W-:Y:S01]  /*11f0*/  LOP3.LUT R2, R2, 0x7f800000, RZ, 0xfc, !PT ;  /* 0x7f80000002027812 */ /* 0x000fe200078efcff */
[----:B------:R-:W-:Y:S06]  /*1200*/  BRA `(.L_x_49) ;  /* 0x0000000000047947 */ /* 0x000fec0003800000 */
.L_x_47:
[----:B------:R-:W-:-:S07]  /*1210*/  LEA R2, R13, R2, 0x17 ;  /* 0x000000020d027211 */ /* 0x000fce00078eb8ff */
.L_x_49:
[----:B------:R-:W-:Y:S05]  /*1220*/  BSYNC.RECONVERGENT B2 ;  /* 0x0000000000027941 */ /* 0x000fea0003800200 */
.L_x_46:
[----:B------:R-:W-:Y:S05]  /*1230*/  BRA `(.L_x_50) ;  /* 0x0000000000207947 */ /* 0x000fea0003800000 */
.L_x_45:
[----:B------:R-:W-:-:S04]  /*1240*/  LOP3.LUT R2, R3, 0x80000000, R2, 0x48, !PT ;  /* 0x8000000003027812 */ /* 0x000fc800078e4802 */
[----:B------:R-:W-:Y:S01]  /*1250*/  LOP3.LUT R2, R2, 0x7f800000, RZ, 0xfc, !PT ;  /* 0x7f80000002027812 */ /* 0x000fe200078efcff */
[----:B------:R-:W-:Y:S06]  /*1260*/  BRA `(.L_x_50) ;  /* 0x0000000000147947 */ /* 0x000fec0003800000 */
.L_x_44:
[----:B------:R-:W-:Y:S01]  /*1270*/  LOP3.LUT R2, R3, 0x80000000, R2, 0x48, !PT ;  /* 0x8000000003027812 */ /* 0x000fe200078e4802 */
[----:B------:R-:W-:Y:S06]  /*1280*/  BRA `(.L_x_50) ;  /* 0x00000000000c7947 */ /* 0x000fec0003800000 */
.L_x_43:
[----:B------:R-:W0:Y:S01]  /*1290*/  MUFU.RSQ R2, -QNAN ;  /* 0xffc0000000027908 */ /* 0x000e220000001400 */
[----:B------:R-:W-:Y:S05]  /*12a0*/  BRA `(.L_x_50) ;  /* 0x0000000000047947 */ /* 0x000fea0003800000 */
.L_x_42:
[----:B------:R-:W-:-:S07]  /*12b0*/  FADD.FTZ R2, R2, R3 ;  /* 0x0000000302027221 */ /* 0x000fce0000010000 */
.L_x_50:
[----:B------:R-:W-:Y:S05]  /*12c0*/  BSYNC.RECONVERGENT B1 ;  /* 0x0000000000017941 */ /* 0x000fea0003800200 */
.L_x_40:
[----:B------:R-:W-:-:S04]  /*12d0*/  HFMA2 R13, -RZ, RZ, 0, 0 ;  /* 0x00000000ff0d7431 */ /* 0x000fc800000001ff */
[----:B0-----:R-:W-:Y:S05]  /*12e0*/  RET.REL.NODEC R12 `(_Z26kernel_log_likelihood_gradiPKfiS0_iPfi) ;  /* 0xffffffec0c447950 */ /* 0x001fea0003c3ffff */
.L_x_51:
        /* <DEDUP_REMOVED lines=9> */
.L_x_77:


//--------------------- .text._Z21kernel_log_likelihoodiPKfiS0_iPfi --------------------------
	.section	.text._Z21kernel_log_likelihoodiPKfiS0_iPfi,"ax",@progbits
	.align	128
.text._Z21kernel_log_likelihoodiPKfiS0_iPfi:
        .type           _Z21kernel_log_likelihoodiPKfiS0_iPfi,@function
        .size           _Z21kernel_log_likelihoodiPKfiS0_iPfi,(.L_x_79 - _Z21kernel_log_likelihoodiPKfiS0_iPfi)
        .other          _Z21kernel_log_likelihoodiPKfiS0_iPfi,@"STO_CUDA_ENTRY STV_DEFAULT"
_Z21kernel_log_likelihoodiPKfiS0_iPfi:
        /* <DEDUP_REMOVED lines=31> */
[----:B------:R-:W-:-:S07]  /*01f0*/  MOV R6, 0x210 ;  /* 0x0000021000067802 */ /* 0x000fce0000000f00 */
[----:B------:R-:W-:Y:S05]  /*0200*/  CALL.REL.NOINC `($__internal_3_$__cuda_sm3x_div_rn_noftz_f32_slowpath) ;  /* 0x0000000800247944 */ /* 0x000fea0003c00000 */
[----:B------:R-:W-:-:S07]  /*0210*/  MOV R5, R2 ;  /* 0x0000000200057202 */ /* 0x000fce0000000f00 */
.L_x_53:
[----:B------:R-:W-:Y:S05]  /*0220*/  BSYNC.RECONVERGENT B0 ;  /* 0x0000000000007941 */ /* 0x000fea0003800200 */
.L_x_52:
[C---:B------:R-:W-:Y:S01]  /*0230*/  IADD3 R2, PT, PT, R3.reuse, -0x3f2aaaab, RZ ;  /* 0xc0d5555503027810 */ /* 0x040fe20007ffe0ff */
[----:B------:R-:W-:Y:S01]  /*0240*/  HFMA2 R7, -RZ, RZ, 1.5048828125, 33.21875 ;  /* 0x3e055027ff077431 */ /* 0x000fe200000001ff */
[----:B------:R-:W0:Y:S01]  /*0250*/  MUFU.RCP R8, R3 ;  /* 0x0000000300087308 */ /* 0x000e220000001000 */
[C---:B------:R-:W-:Y:S01]  /*0260*/  ISETP.GT.U32.AND P0, PT, R3.reuse, 0x7f7fffff, PT ;  /* 0x7f7fffff0300780c */ /* 0x040fe20003f04070 */
[----:B------:R-:W-:Y:S01]  /*0270*/  BSSY.RECONVERGENT B0, `(.L_x_54) ;  /* 0x0000022000007945 */ /* 0x000fe20003800200 */
[----:B------:R-:W-:Y:S02]  /*0280*/  LOP3.LUT R2, R2, 0xff800000, RZ, 0xc0, !PT ;  /* 0xff80000002027812 */ /* 0x000fe400078ec0ff */
[C---:B------:R-:W-:Y:S02]  /*0290*/  FSETP.NEU.AND P1, PT, R3.reuse, RZ, PT ;  /* 0x000000ff0300720b */ /* 0x040fe40003f2d000 */
[-C--:B------:R-:W-:Y:S02]  /*02a0*/  IADD3 R6, PT, PT, R3, -R2.reuse, RZ ;  /* 0x8000000203067210 */ /* 0x080fe40007ffe0ff */
[----:B------:R-:W-:-:S03]  /*02b0*/  I2FP.F32.S32 R2, R2 ;  /* 0x0000000200027245 */ /* 0x000fc60000201400 */
[----:B------:R-:W-:Y:S02]  /*02c0*/  FADD R6, R6, -1 ;  /* 0xbf80000006067421 */ /* 0x000fe40000000000 */
[----:B------:R-:W-:Y:S02]  /*02d0*/  FFMA R2, R2, 1.1920928955078125e-07, RZ ;  /* 0x3400000002027823 */ /* 0x000fe400000000ff */
[----:B------:R-:W-:Y:S01]  /*02e0*/  FFMA R7, R6, -R7, 0.14084610342979431152 ;  /* 0x3e1039f606077423 */ /* 0x000fe20000000807 */
[----:B0-----:R-:W-:-:S03]  /*02f0*/  FFMA R9, -R3, R8, 1 ;  /* 0x3f80000003097423 */ /* 0x001fc60000000108 */
[----:B------:R-:W-:Y:S01]  /*0300*/  FFMA R7, R6, R7, -0.12148627638816833496 ;  /* 0xbdf8cdcc06077423 */ /* 0x000fe20000000007 */
[----:B------:R-:W-:-:S03]  /*0310*/  FFMA R10, R8, R9, R8 ;  /* 0x00000009080a7223 */ /* 0x000fc60000000008 */
[----:B------:R-:W-:Y:S01]  /*0320*/  FFMA R7, R6, R7, 0.13980610668659210205 ;  /* 0x3e0f295506077423 */ /* 0x000fe20000000007 */
[----:B------:R-:W-:-:S03]  /*0330*/  FFMA R9, |R0|, R10, RZ ;  /* 0x0000000a00097223 */ /* 0x000fc600000002ff */
[----:B------:R-:W-:Y:S01]  /*0340*/  FFMA R7, R6, R7, -0.16684235632419586182 ;  /* 0xbe2ad8b906077423 */ /* 0x000fe20000000007 */
[----:B------:R-:W-:-:S03]  /*0350*/  FFMA R8, -R3, R9, |R0| ;  /* 0x0000000903087223 */ /* 0x000fc60000000500 */
[----:B------:R-:W-:-:S04]  /*0360*/  FFMA R7, R6, R7, 0.20012299716472625732 ;  /* 0x3e4ced0b06077423 */ /* 0x000fc80000000007 */
[----:B------:R-:W-:-:S04]  /*0370*/  FFMA R7, R6, R7, -0.24999669194221496582 ;  /* 0xbe7fff2206077423 */ /* 0x000fc80000000007 */
[----:B------:R-:W-:-:S04]  /*0380*/  FFMA R7, R6, R7, 0.33333182334899902344 ;  /* 0x3eaaaa7806077423 */ /* 0x000fc80000000007 */
[----:B------:R-:W-:-:S04]  /*0390*/  FFMA R7, R6, R7, -0.5 ;  /* 0xbf00000006077423 */ /* 0x000fc80000000007 */
[----:B------:R-:W-:-:S04]  /*03a0*/  FMUL R7, R6, R7 ;  /* 0x0000000706077220 */ /* 0x000fc80000400000 */
[----:B------:R-:W-:Y:S01]  /*03b0*/  FFMA R7, R6, R7, R6 ;  /* 0x0000000706077223 */ /* 0x000fe20000000006 */
[----:B------:R-:W-:-:S03]  /*03c0*/  MOV R6, 0x7f800000 ;  /* 0x7f80000000067802 */ /* 0x000fc60000000f00 */
[----:B------:R-:W-:Y:S01]  /*03d0*/  FFMA R7, R2, 0.69314718246459960938, R7 ;  /* 0x3f31721802077823 */ /* 0x000fe20000000007 */
[----:B------:R-:W-:Y:S01]  /*03e0*/  FMUL R2, R5, -0.5 ;  /* 0xbf00000005027820 */ /* 0x000fe20000400000 */
[----:B------:R-:W-:Y:S01]  /*03f0*/  @P0 FFMA R7, R3, R6, +INF ;  /* 0x7f80000003070423 */ /* 0x000fe20000000006 */
[----:B------:R-:W0:Y:S02]  /*0400*/  FCHK P0, |R0|, R3 ;  /* 0x0000000300007302 */ /* 0x000e240000000200 */
[----:B------:R-:W-:Y:S01]  /*0410*/  FFMA R5, R2, R5, -0.22579132020473480225 ;  /* 0xbe6735d702057423 */ /* 0x000fe20000000005 */
[----:B------:R-:W-:Y:S01]  /*0420*/  FFMA R2, R10, R8, R9 ;  /* 0x000000080a027223 */ /* 0x000fe20000000009 */
[----:B------:R-:W-:-:S05]  /*0430*/  FSEL R6, R7, -INF , P1 ;  /* 0xff80000007067808 */ /* 0x000fca0000800000 */
[----:B------:R-:W-:Y:S01]  /*0440*/  FADD R5, R5, -R6 ;  /* 0x8000000605057221 */ /* 0x000fe20000000000 */
[----:B0-----:R-:W-:Y:S06]  /*0450*/  @!P0 BRA `(.L_x_55) ;  /* 0x00000000000c8947 */ /* 0x001fec0003800000 */
[----:B------:R-:W-:Y:S01]  /*0460*/  FADD R2, |R0|, -RZ ;  /* 0x800000ff00027221 */ /* 0x000fe20000000200 */
[----:B------:R-:W-:-:S07]  /*0470*/  MOV R6, 0x490 ;  /* 0x0000049000067802 */ /* 0x000fce0000000f00 */
[----:B------:R-:W-:Y:S05]  /*0480*/  CALL.REL.NOINC `($__internal_3_$__cuda_sm3x_div_rn_noftz_f32_slowpath) ;  /* 0x0000000400847944 */ /* 0x000fea0003c00000 */
.L_x_55:
[----:B------:R-:W-:Y:S05]  /*0490*/  BSYNC.RECONVERGENT B0 ;  /* 0x0000000000007941 */ /* 0x000fea0003800200 */
.L_x_54:
        /* <DEDUP_REMOVED lines=10> */
[----:B------:R-:W-:Y:S02]  /*0540*/  MOV R3, 0xbfb504f3 ;  /* 0xbfb504f300037802 */ /* 0x000fe40000000f00 */
[----:B------:R-:W-:-:S07]  /*0550*/  MOV R6, 0x570 ;  /* 0x0000057000067802 */ /* 0x000fce0000000f00 */
[----:B------:R-:W-:Y:S05]  /*0560*/  CALL.REL.NOINC `($__internal_3_$__cuda_sm3x_div_rn_noftz_f32_slowpath) ;  /* 0x00000004004c7944 */ /* 0x000fea0003c00000 */
[----:B------:R-:W-:-:S07]  /*0570*/  MOV R0, R2 ;  /* 0x0000000200007202 */ /* 0x000fce0000000f00 */
.L_x_57:
[----:B------:R-:W-:Y:S05]  /*0580*/  BSYNC.RECONVERGENT B0 ;  /* 0x0000000000007941 */ /* 0x000fea0003800200 */
.L_x_56:
[C---:B------:R-:W-:Y:S01]  /*0590*/  FADD R6, |R0|.reuse, 4 ;  /* 0x4080000000067421 */ /* 0x040fe20000000200 */
[C---:B------:R-:W-:Y:S01]  /*05a0*/  FADD R2, |R0|.reuse, -4 ;  /* 0xc080000000027421 */ /* 0x040fe20000000200 */
[C---:B------:R-:W-:Y:S01]  /*05b0*/  FMUL R3, R0.reuse, -R0 ;  /* 0x8000000000037220 */ /* 0x040fe20000400000 */
[----:B------:R-:W-:Y:S01]  /*05c0*/  HFMA2 R10, -RZ, RZ, 0.80126953125, -0.00891876220703125 ;  /* 0x3a69a091ff0a7431 */ /* 0x000fe200000001ff */
[----:B------:R0:W1:Y:S01]  /*05d0*/  MUFU.RCP R7, R6 ;  /* 0x0000000600077308 */ /* 0x0000620000001000 */
[----:B------:R-:W-:Y:S02]  /*05e0*/  HFMA2 R11, -RZ, RZ, 2, 0 ;  /* 0x40000000ff0b7431 */ /* 0x000fe400000001ff */
[----:B------:R-:W-:Y:S01]  /*05f0*/  FMUL R8, R3, 1.4426950216293334961 ;  /* 0x3fb8aa3b03087820 */ /* 0x000fe20000400000 */
[C---:B------:R-:W-:Y:S01]  /*0600*/  FSETP.GEU.AND P1, PT, R0.reuse, RZ, PT ;  /* 0x000000ff0000720b */ /* 0x040fe20003f2e000 */
[----:B------:R-:W2:Y:S04]  /*0610*/  LDCU UR6, c[0x0][0x3b0] ;  /* 0x00007600ff0677ac */ /* 0x000ea80008000800 */
[----:B------:R-:W3:Y:S01]  /*0620*/  FRND.TRUNC R8, R8 ;  /* 0x0000000800087307 */ /* 0x000ee2000020d000 */
[----:B0-----:R-:W-:Y:S01]  /*0630*/  FFMA R6, |R0|, R11, 1 ;  /* 0x3f80000000067423 */ /* 0x001fe2000000020b */
[----:B-1----:R-:W-:-:S06]  /*0640*/  FMUL R2, R2, R7 ;  /* 0x0000000702027220 */ /* 0x002fcc0000400000 */
[----:B------:R-:W-:Y:S01]  /*0650*/  MUFU.RCP R6, R6 ;  /* 0x0000000600067308 */ /* 0x000fe20000001000 */
[----:B------:R-:W-:Y:S01]  /*0660*/  FADD R9, R2, 1 ;  /* 0x3f80000002097421 */ /* 0x000fe20000000000 */
[----:B---3--:R-:W-:-:S03]  /*0670*/  FSETP.GT.AND P0, PT, |R8|, 126, PT ;  /* 0x42fc00000800780b */ /* 0x008fc60003f04200 */
[----:B------:R-:W-:-:S04]  /*0680*/  FFMA R9, R9, -4, |R0| ;  /* 0xc080000009097823 */ /* 0x000fc80000000400 */
[----:B------:R-:W-:-:S04]  /*0690*/  FFMA R9, -R2, |R0|, R9 ;  /* 0x4000000002097223 */ /* 0x000fc80000000109 */
[----:B------:R-:W-:Y:S01]  /*06a0*/  FFMA R9, R7, R9, R2 ;  /* 0x0000000907097223 */ /* 0x000fe20000000002 */
[----:B------:R-:W-:-:S03]  /*06b0*/  MOV R7, 0x42fc0000 ;  /* 0x42fc000000077802 */ /* 0x000fc60000000f00 */
[----:B------:R-:W-:Y:S01]  /*06c0*/  FFMA R2, R9, R10, 0.0070457882247865200043 ;  /* 0x3be6e05b09027423 */ /* 0x000fe2000000000a */
[----:B------:R-:W-:-:S03]  /*06d0*/  LOP3.LUT R7, R7, 0x80000000, R8, 0xb8, !PT ;  /* 0x8000000007077812 */ /* 0x000fc600078eb808 */
[----:B------:R-:W-:Y:S01]  /*06e0*/  FFMA R2, R9, R2, -0.015866896137595176697 ;  /* 0xbc81fb4b09027423 */ /* 0x000fe20000000002 */
[----:B------:R-:W-:Y:S02]  /*06f0*/  FSEL R8, R7, R8, P0 ;  /* 0x0000000807087208 */ /* 0x000fe40000000000 */
[----:B------:R-:W-:Y:S01]  /*0700*/  FSETP.GT.AND P0, PT, |R0|, 10.05500030517578125, PT ;  /* 0x4120e1480000780b */ /* 0x000fe20003f04200 */
[C---:B------:R-:W-:Y:S02]  /*0710*/  FFMA R2, R9.reuse, R2, 0.036429625004529953003 ;  /* 0x3d15373b09027423 */ /* 0x040fe40000000002 */
[--C-:B------:R-:W-:Y:S01]  /*0720*/  FFMA R7, R8, -0.69314718246459960938, R3.reuse ;  /* 0xbf31721808077823 */ /* 0x100fe20000000003 */
[----:B------:R-:W-:Y:S01]  /*0730*/  FFMA R3, -|R0|, |R0|, -R3 ;  /* 0x4000000000037223 */ /* 0x000fe20000000b03 */
[C---:B------:R-:W-:Y:S02]  /*0740*/  FFMA R2, R9.reuse, R2, -0.066643431782722473145 ;  /* 0xbd887c5a09027423 */ /* 0x040fe40000000002 */
[C---:B------:R-:W-:Y:S01]  /*0750*/  FFMA R7, R8.reuse, 1.9046542121259335545e-09, R7 ;  /* 0x3102e30808077823 */ /* 0x040fe20000000007 */
[----:B------:R-:W-:Y:S01]  /*0760*/  FADD R8, R8, 12583039 ;  /* 0x4b40007f08087421 */ /* 0x000fe20000000000 */
[----:B------:R-:W-:-:S02]  /*0770*/  FFMA R2, R9, R2, 0.093814529478549957275 ;  /* 0x3dc021d509027423 */ /* 0x000fc40000000002 */
[----:B------:R-:W-:Y:S02]  /*0780*/  FMUL R10, R7, 1.4426950216293334961 ;  /* 0x3fb8aa3b070a7820 */ /* 0x000fe40000400000 */
[C---:B------:R-:W-:Y:S01]  /*0790*/  FFMA R2, R9.reuse, R2, -0.10099056363105773926 ;  /* 0xbdced42409027423 */ /* 0x040fe20000000002 */
[----:B------:R-:W-:Y:S01]  /*07a0*/  SHF.L.U32 R8, R8, 0x17, RZ ;  /* 0x0000001708087819 */ /* 0x000fe200000006ff */
[----:B------:R-:W0:Y:S02]  /*07b0*/  MUFU.EX2 R11, R10 ;  /* 0x0000000a000b7308 */ /* 0x000e240000000800 */
[----:B------:R-:W-:-:S04]  /*07c0*/  FFMA R2, R9, R2, 0.06809400022029876709 ;  /* 0x3d8b74de09027423 */ /* 0x000fc80000000002 */
[----:B------:R-:W-:-:S04]  /*07d0*/  FFMA R2, R9, R2, 0.015377387404441833496 ;  /* 0x3c7bf17009027423 */ /* 0x000fc80000000002 */
[----:B------:R-:W-:-:S04]  /*07e0*/  FFMA R2, R9, R2, -0.1396210789680480957 ;  /* 0xbe0ef8d409027423 */ /* 0x000fc80000000002 */
[----:B------:R-:W-:Y:S01]  /*07f0*/  FFMA R9, R9, R2, 1.232995152473449707 ;  /* 0x3f9dd2c909097423 */ /* 0x000fe20000000002 */
[----:B0-----:R-:W-:-:S03]  /*0800*/  FMUL R8, R8, R11 ;  /* 0x0000000b08087220 */ /* 0x001fc60000400000 */
[----:B------:R-:W-:Y:S01]  /*0810*/  FMUL R7, R9, R6 ;  /* 0x0000000609077220 */ /* 0x000fe20000400000 */
[----:B------:R-:W-:-:S03]  /*0820*/  FFMA R3, R8, R3, R8 ;  /* 0x0000000308037223 */ /* 0x000fc60000000008 */
[----:B------:R-:W-:-:S04]  /*0830*/  FMUL R2, R7, -2 ;  /* 0xc000000007027820 */ /* 0x000fc80000400000 */
[----:B------:R-:W-:-:S04]  /*0840*/  FFMA R2, R2, |R0|, R9 ;  /* 0x4000000002027223 */ /* 0x000fc80000000009 */
[----:B------:R-:W-:-:S04]  /*0850*/  FADD R2, -R7, R2 ;  /* 0x0000000207027221 */ /* 0x000fc80000000100 */
[----:B------:R-:W-:-:S04]  /*0860*/  FFMA R2, R6, R2, R7 ;  /* 0x0000000206027223 */ /* 0x000fc80000000007 */
[----:B------:R-:W-:Y:S01]  /*0870*/  FMUL R2, R2, R3 ;  /* 0x0000000302027220 */ /* 0x000fe20000400000 */
[----:B------:R-:W-:-:S04]  /*0880*/  MOV R3, 0x3e055027 ;  /* 0x3e05502700037802 */ /* 0x000fc80000000f00 */
[----:B------:R-:W-:-:S05]  /*0890*/  FSEL R0, R2, RZ, !P0 ;  /* 0x000000ff02007208 */ /* 0x000fca0004000000 */
[----:B------:R-:W-:-:S05]  /*08a0*/  @!P1 FADD R0, -R0, 2 ;  /* 0x4000000000009421 */ /* 0x000fca0000000100 */
[----:B------:R-:W-:-:S04]  /*08b0*/  FSETP.GEU.AND P0, PT, R0, 1.175494350822287508e-38, PT ;  /* 0x008000000000780b */ /* 0x000fc80003f0e000 */
[----:B------:R-:W-:-:S09]  /*08c0*/  FSEL R6, RZ, -23, P0 ;  /* 0xc1b80000ff067808 */ /* 0x000fd20000000000 */
[----:B------:R-:W-:-:S05]  /*08d0*/  @!P0 FMUL R0, R0, 8388608 ;  /* 0x4b00000000008820 */ /* 0x000fca0000400000 */
[C---:B------:R-:W-:Y:S02]  /*08e0*/  IADD3 R2, PT, PT, R0.reuse, -0x3f2aaaab, RZ ;  /* 0xc0d5555500027810 */ /* 0x040fe40007ffe0ff */
[----:B------:R-:W-:Y:S02]  /*08f0*/  ISETP.GT.U32.AND P0, PT, R0, 0x7f7fffff, PT ;  /* 0x7f7fffff0000780c */ /* 0x000fe40003f04070 */
[----:B------:R-:W-:-:S04]  /*0900*/  LOP3.LUT R7, R2, 0xff800000, RZ, 0xc0, !PT ;  /* 0xff80000002077812 */ /* 0x000fc800078ec0ff */
[-C--:B------:R-:W-:Y:S02]  /*0910*/  IADD3 R2, PT, PT, R0, -R7.reuse, RZ ;  /* 0x8000000700027210 */ /* 0x080fe40007ffe0ff */
[----:B------:R-:W-:-:S03]  /*0920*/  I2FP.F32.S32 R7, R7 ;  /* 0x0000000700077245 */ /* 0x000fc60000201400 */
[----:B------:R-:W-:Y:S02]  /*0930*/  FADD R8, R2, -1 ;  /* 0xbf80000002087421 */ /* 0x000fe40000000000 */
[----:B------:R-:W-:Y:S01]  /*0940*/  FFMA R6, R7, 1.1920928955078125e-07, R6 ;  /* 0x3400000007067823 */ /* 0x000fe20000000006 */
[----:B------:R-:W-:Y:S01]  /*0950*/  MOV R7, 0x7f800000 ;  /* 0x7f80000000077802 */ /* 0x000fe20000000f00 */
[----:B------:R-:W-:-:S04]  /*0960*/  FFMA R3, R8, -R3, 0.14084610342979431152 ;  /* 0x3e1039f608037423 */ /* 0x000fc80000000803 */
[----:B------:R-:W-:-:S04]  /*0970*/  FFMA R3, R8, R3, -0.12148627638816833496 ;  /* 0xbdf8cdcc08037423 */ /* 0x000fc80000000003 */
[----:B------:R-:W-:-:S04]  /*0980*/  FFMA R3, R8, R3, 0.13980610668659210205 ;  /* 0x3e0f295508037423 */ /* 0x000fc80000000003 */
[----:B------:R-:W-:-:S04]  /*0990*/  FFMA R3, R8, R3, -0.16684235632419586182 ;  /* 0xbe2ad8b908037423 */ /* 0x000fc80000000003 */
[----:B------:R-:W-:-:S04]  /*09a0*/  FFMA R3, R8, R3, 0.20012299716472625732 ;  /* 0x3e4ced0b08037423 */ /* 0x000fc80000000003 */
[----:B------:R-:W-:-:S04]  /*09b0*/  FFMA R3, R8, R3, -0.24999669194221496582 ;  /* 0xbe7fff2208037423 */ /* 0x000fc80000000003 */
[C---:B------:R-:W-:Y:S02]  /*09c0*/  FFMA R9, R8.reuse, R3, 0.33333182334899902344 ;  /* 0x3eaaaa7808097423 */ /* 0x040fe40000000003 */
[----:B------:R-:W0:Y:S02]  /*09d0*/  LDC.64 R2, c[0x0][0x3a8] ;  /* 0x0000ea00ff027b82 */ /* 0x000e240000000a00 */
[----:B------:R-:W-:-:S04]  /*09e0*/  FFMA R9, R8, R9, -0.5 ;  /* 0xbf00000008097423 */ /* 0x000fc80000000009 */
[----:B------:R-:W-:-:S04]  /*09f0*/  FMUL R9, R8, R9 ;  /* 0x0000000908097220 */ /* 0x000fc80000400000 */
[----:B------:R-:W-:-:S04]  /*0a00*/  FFMA R9, R8, R9, R8 ;  /* 0x0000000908097223 */ /* 0x000fc80000000008 */
[----:B------:R-:W-:Y:S01]  /*0a10*/  FFMA R6, R6, 0.69314718246459960938, R9 ;  /* 0x3f31721806067823 */ /* 0x000fe20000000009 */
[C---:B------:R-:W-:Y:S01]  /*0a20*/  @P0 FFMA R6, R0.reuse, R7, +INF ;  /* 0x7f80000000060423 */ /* 0x040fe20000000007 */
[----:B------:R-:W-:Y:S01]  /*0a30*/  FSETP.NEU.AND P0, PT, R0, RZ, PT ;  /* 0x000000ff0000720b */ /* 0x000fe20003f0d000 */
[----:B--2---:R-:W-:-:S03]  /*0a40*/  IMAD R7, R4, UR6, RZ ;  /* 0x0000000604077c24 */ /* 0x004fc6000f8e02ff */
[----:B------:R-:W-:Y:S01]  /*0a50*/  FSEL R6, R6, -INF , P0 ;  /* 0xff80000006067808 */ /* 0x000fe20000000000 */
[----:B0-----:R-:W-:-:S04]  /*0a60*/  IMAD.WIDE R2, R7, 0x4, R2 ;  /* 0x0000000407027825 */ /* 0x001fc800078e0202 */
[----:B------:R-:W-:-:S05]  /*0a70*/  FADD R5, R5, -R6 ;  /* 0x8000000605057221 */ /* 0x000fca0000000000 */
[----:B------:R-:W-:Y:S01]  /*0a80*/  STG.E desc[UR4][R2.64], R5 ;  /* 0x0000000502007986 */ /* 0x000fe2000c101904 */
[----:B------:R-:W-:Y:S05]  /*0a90*/  EXIT ;  /* 0x000000000000794d */ /* 0x000fea0003800000 */
        .weak           $__internal_3_$__cuda_sm3x_div_rn_noftz_f32_slowpath
        .type           $__internal_3_$__cuda_sm3x_div_rn_noftz_f32_slowpath,@function
        .size           $__internal_3_$__cuda_sm3x_div_rn_noftz_f32_slowpath,(.L_x_79 - $__internal_3_$__cuda_sm3x_div_rn_noftz_f32_slowpath)
$__internal_3_$__cuda_sm3x_div_rn_noftz_f32_slowpath:
[----:B------:R-:W-:Y:S01]  /*0aa0*/  SHF.R.U32.HI R8, RZ, 0x17, R3 ;  /* 0x00000017ff087819 */ /* 0x000fe20000011603 */
[----:B------:R-:W-:Y:S01]  /*0ab0*/  BSSY.RECONVERGENT B1, `(.L_x_58) ;  /* 0x0000063000017945 */ /* 0x000fe20003800200 */
[----:B------:R-:W-:Y:S02]  /*0ac0*/  SHF.R.U32.HI R7, RZ, 0x17, R2 ;  /* 0x00000017ff077819 */ /* 0x000fe40000011602 */
[----:B------:R-:W-:Y:S02]  /*0ad0*/  LOP3.LUT R14, R8, 0xff, RZ, 0xc0, !PT ;  /* 0x000000ff080e7812 */ /* 0x000fe400078ec0ff */
[----:B------:R-:W-:Y:S02]  /*0ae0*/  LOP3.LUT R12, R7, 0xff, RZ, 0xc0, !PT ;  /* 0x000000ff070c7812 */ /* 0x000fe400078ec0ff */
[----:B------:R-:W-:Y:S02]  /*0af0*/  IADD3 R10, PT, PT, R14, -0x1, RZ ;  /* 0xffffffff0e0a7810 */ /* 0x000fe40007ffe0ff */
[----:B------:R-:W-:-:S02]  /*0b00*/  IADD3 R9, PT, PT, R12, -0x1, RZ ;  /* 0xffffffff0c097810 */ /* 0x000fc40007ffe0ff */
[----:B------:R-:W-:Y:S02]  /*0b10*/  ISETP.GT.U32.AND P0, PT, R10, 0xfd, PT ;  /* 0x000000fd0a00780c */ /* 0x000fe40003f04070 */
[----:B------:R-:W-:Y:S02]  /*0b20*/  MOV R7, R3 ;  /* 0x0000000300077202 */ /* 0x000fe40000000f00 */
        /* <DEDUP_REMOVED lines=26> */
.L_x_59:
[----:B------:R-:W-:Y:S01]  /*0cd0*/  LEA R10, R14, 0xc0800000, 0x17 ;  /* 0xc08000000e0a7811 */ /* 0x000fe200078eb8ff */
[----:B------:R-:W-:Y:S03]  /*0ce0*/  BSSY.RECONVERGENT B2, `(.L_x_64) ;  /* 0x0000036000027945 */ /* 0x000fe60003800200 */
[----:B------:R-:W-:Y:S02]  /*0cf0*/  IADD3 R10, PT, PT, -R10, R7, RZ ;  /* 0x000000070a0a7210 */ /* 0x000fe40007ffe1ff */
[----:B------:R-:W-:Y:S02]  /*0d00*/  IADD3 R7, PT, PT, R12, -0x7f, RZ ;  /* 0xffffff810c077810 */ /* 0x000fe40007ffe0ff */
[----:B------:R-:W0:Y:S01]  /*0d10*/  MUFU.RCP R9, R10 ;  /* 0x0000000a00097308 */ /* 0x000e220000001000 */
[----:B------:R-:W-:Y:S02]  /*0d20*/  FADD.FTZ R11, -R10, -RZ ;  /* 0x800000ff0a0b7221 */ /* 0x000fe40000010100 */
[----:B------:R-:W-:-:S02]  /*0d30*/  IMAD R2, R7, -0x800000, R2 ;  /* 0xff80000007027824 */ /* 0x000fc400078e0202 */
[----:B0-----:R-:W-:-:S04]  /*0d40*/  FFMA R12, R9, R11, 1 ;  /* 0x3f800000090c7423 */ /* 0x001fc8000000000b */
[----:B------:R-:W-:-:S04]  /*0d50*/  FFMA R16, R9, R12, R9 ;  /* 0x0000000c09107223 */ /* 0x000fc80000000009 */
[----:B------:R-:W-:-:S04]  /*0d60*/  FFMA R9, R2, R16, RZ ;  /* 0x0000001002097223 */ /* 0x000fc800000000ff */
[----:B------:R-:W-:-:S04]  /*0d70*/  FFMA R12, R11, R9, R2 ;  /* 0x000000090b0c7223 */ /* 0x000fc80000000002 */
[----:B------:R-:W-:Y:S01]  /*0d80*/  FFMA R13, R16, R12, R9 ;  /* 0x0000000c100d7223 */ /* 0x000fe20000000009 */
[----:B------:R-:W-:-:S03]  /*0d90*/  IADD3 R9, PT, PT, R7, 0x7f, -R14 ;  /* 0x0000007f07097810 */ /* 0x000fc60007ffe80e */
[----:B------:R-:W-:Y:S01]  /*0da0*/  FFMA R12, R11, R13, R2 ;  /* 0x0000000d0b0c7223 */ /* 0x000fe20000000002 */
[----:B------:R-:W-:-:S03]  /*0db0*/  IADD3 R9, PT, PT, R9, R8, RZ ;  /* 0x0000000809097210 */ /* 0x000fc60007ffe0ff */
        /* <DEDUP_REMOVED lines=14> */
[CCC-:B------:R-:W-:Y:S01]  /*0ea0*/  FFMA.RZ R7, R16.reuse, R12.reuse, R13.reuse ;  /* 0x0000000c10077223 */ /* 0x1c0fe2000000c00d */
[C---:B------:R-:W-:Y:S01]  /*0eb0*/  IADD3 R10, PT, PT, R11.reuse, 0x20, RZ ;  /* 0x000000200b0a7810 */ /* 0x040fe20007ffe0ff */
[CCC-:B------:R-:W-:Y:S01]  /*0ec0*/  FFMA.RM R8, R16.reuse, R12.reuse, R13.reuse ;  /* 0x0000000c10087223 */ /* 0x1c0fe2000000400d */
        /* <DEDUP_REMOVED lines=19> */
.L_x_66:
[----:B------:R-:W-:-:S04]  /*1000*/  LOP3.LUT R2, R2, 0x80000000, RZ, 0xc0, !PT ;  /* 0x8000000002027812 */ /* 0x000fc800078ec0ff */
[----:B------:R-:W-:Y:S01]  /*1010*/  LOP3.LUT R2, R2, 0x7f800000, RZ, 0xfc, !PT ;  /* 0x7f80000002027812 */ /* 0x000fe200078efcff */
[----:B------:R-:W-:Y:S06]  /*1020*/  BRA `(.L_x_67) ;  /* 0x0000000000047947 */ /* 0x000fec0003800000 */
.L_x_65:
[----:B------:R-:W-:-:S07]  /*1030*/  LEA R2, R9, R2, 0x17 ;  /* 0x0000000209027211 */ /* 0x000fce00078eb8ff */
.L_x_67:
[----:B------:R-:W-:Y:S05]  /*1040*/  BSYNC.RECONVERGENT B2 ;  /* 0x0000000000027941 */ /* 0x000fea0003800200 */
.L_x_64:
[----:B------:R-:W-:Y:S05]  /*1050*/  BRA `(.L_x_68) ;  /* 0x0000000000207947 */ /* 0x000fea0003800000 */
.L_x_63:
[----:B------:R-:W-:-:S04]  /*1060*/  LOP3.LUT R2, R7, 0x80000000, R2, 0x48, !PT ;  /* 0x8000000007027812 */ /* 0x000fc800078e4802 */
[----:B------:R-:W-:Y:S01]  /*1070*/  LOP3.LUT R2, R2, 0x7f800000, RZ, 0xfc, !PT ;  /* 0x7f80000002027812 */ /* 0x000fe200078efcff */
[----:B------:R-:W-:Y:S06]  /*1080*/  BRA `(.L_x_68) ;  /* 0x0000000000147947 */ /* 0x000fec0003800000 */
.L_x_62:
[----:B------:R-:W-:Y:S01]  /*1090*/  LOP3.LUT R2, R7, 0x80000000, R2, 0x48, !PT ;  /* 0x8000000007027812 */ /* 0x000fe200078e4802 */
[----:B------:R-:W-:Y:S06]  /*10a0*/  BRA `(.L_x_68) ;  /* 0x00000000000c7947 */ /* 0x000fec0003800000 */
.L_x_61:
[----:B------:R-:W0:Y:S01]  /*10b0*/  MUFU.RSQ R2, -QNAN ;  /* 0xffc0000000027908 */ /* 0x000e220000001400 */
[----:B------:R-:W-:Y:S05]  /*10c0*/  BRA `(.L_x_68) ;  /* 0x0000000000047947 */ /* 0x000fea0003800000 */
.L_x_60:
[----:B------:R-:W-:-:S07]  /*10d0*/  FADD.FTZ R2, R2, R3 ;  /* 0x0000000302027221 */ /* 0x000fce0000010000 */
.L_x_68:
[----:B------:R-:W-:Y:S05]  /*10e0*/  BSYNC.RECONVERGENT B1 ;  /* 0x0000000000017941 */ /* 0x000fea0003800200 */
.L_x_58:
[----:B------:R-:W-:-:S04]  /*10f0*/  HFMA2 R7, -RZ, RZ, 0, 0 ;  /* 0x00000000ff077431 */ /* 0x000fc800000001ff */
[----:B0-----:R-:W-:Y:S05]  /*1100*/  RET.REL.NODEC R6 `(_Z21kernel_log_likelihoodiPKfiS0_iPfi) ;  /* 0xffffffec06bc7950 */ /* 0x001fea0003c3ffff */
.L_x_69:
        /* <DEDUP_REMOVED lines=15> */
.L_x_79:


//--------------------- .text._Z19kernel_rectify_gradiiPKfiPfi --------------------------
	.section	.text._Z19kernel_rectify_gradiiPKfiPfi,"ax",@progbits
	.align	128
.text._Z19kernel_rectify_gradiiPKfiPfi:
        .type           _Z19kernel_rectify_gradiiPKfiPfi,@function
        .size           _Z19kernel_rectify_gradiiPKfiPfi,(.L_x_81 - _Z19kernel_rectify_gradiiPKfiPfi)
        .other          _Z19kernel_rectify_gradiiPKfiPfi,@"STO_CUDA_ENTRY STV_DEFAULT"
_Z19kernel_rectify_gradiiPKfiPfi:
[----:B------:R-:W-:Y:S01]  /*0000*/  LDC R1, c[0x0][0x37c] ;  /* 0x0000df00ff017b82 */ /* 0x000fe20000000800 */
[----:B------:R-:W0:Y:S07]  /*0010*/  S2R R2, SR_TID.Y ;  /* 0x0000000000027919 */ /* 0x000e2e0000002200 */
[----:B------:R-:W1:Y:S01]  /*0020*/  LDC R0, c[0x0][0x360] ;  /* 0x0000d800ff007b82 */ /* 0x000e620000000800 */
[----:B------:R-:W2:Y:S01]  /*0030*/  LDCU.64 UR6, c[0x0][0x380] ;  /* 0x00007000ff0677ac */ /* 0x000ea20008000a00 */
[----:B------:R-:W1:Y:S06]  /*0040*/  S2R R3, SR_TID.X ;  /* 0x0000000000037919 */ /* 0x000e6c0000002100 */
[----:B------:R-:W0:Y:S08]  /*0050*/  S2UR UR5, SR_CTAID.Y ;  /* 0x00000000000579c3 */ /* 0x000e300000002600 */
[----:B------:R-:W0:Y:S08]  /*0060*/  LDC R7, c[0x0][0x364] ;  /* 0x0000d900ff077b82 */ /* 0x000e300000000800 */
[----:B------:R-:W1:Y:S01]  /*0070*/  S2UR UR4, SR_CTAID.X ;  /* 0x00000000000479c3 */ /* 0x000e620000002500 */
[----:B0-----:R-:W-:-:S05]  /*0080*/  IMAD R7, R7, UR5, R2 ;  /* 0x0000000507077c24 */ /* 0x001fca000f8e0202 */
[----:B--2---:R-:W-:Y:S01]  /*0090*/  ISETP.GE.AND P0, PT, R7, UR7, PT ;  /* 0x0000000707007c0c */ /* 0x004fe2000bf06270 */
[----:B-1----:R-:W-:-:S05]  /*00a0*/  IMAD R0, R0, UR4, R3 ;  /* 0x0000000400007c24 */ /* 0x002fca000f8e0203 */
[----:B------:R-:W-:-:S13]  /*00b0*/  ISETP.GE.OR P0, PT, R0, UR6, P0 ;  /* 0x0000000600007c0c */ /* 0x000fda0008706670 */
[----:B------:R-:W-:Y:S05]  /*00c0*/  @P0 EXIT ;  /* 0x000000000000094d */ /* 0x000fea0003800000 */
[----:B------:R-:W0:Y:S01]  /*00d0*/  LDC.64 R2, c[0x0][0x388] ;  /* 0x0000e200ff027b82 */ /* 0x000e220000000a00 */
[----:B------:R-:W1:Y:S01]  /*00e0*/  LDCU UR6, c[0x0][0x390] ;  /* 0x00007200ff0677ac */ /* 0x000e620008000800 */
[----:B------:R-:W2:Y:S01]  /*00f0*/  LDCU.64 UR4, c[0x0][0x358] ;  /* 0x00006b00ff0477ac */ /* 0x000ea20008000a00 */
[----:B-1----:R-:W-:Y:S01]  /*0100*/  IMAD R5, R7, UR6, R0 ;  /* 0x0000000607057c24 */ /* 0x002fe2000f8e0200 */
[----:B------:R-:W1:Y:S03]  /*0110*/  LDCU UR6, c[0x0][0x3a0] ;  /* 0x00007400ff0677ac */ /* 0x000e660008000800 */
[----:B0-----:R-:W-:Y:S02]  /*0120*/  IMAD.WIDE R2, R5, 0x4, R2 ;  /* 0x0000000405027825 */ /* 0x001fe400078e0202 */
[----:B------:R-:W0:Y:S04]  /*0130*/  LDC.64 R4, c[0x0][0x398] ;  /* 0x0000e600ff047b82 */ /* 0x000e280000000a00 */
[----:B--2---:R-:W2:Y:S01]  /*0140*/  LDG.E R2, desc[UR4][R2.64] ;  /* 0x0000000402027981 */ /* 0x004ea2000c1e1900 */
[----:B------:R-:W-:Y:S01]  /*0150*/  BSSY.RECONVERGENT B0, `(.L_x_70) ;  /* 0x0000007000007945 */ /* 0x000fe20003800200 */
[----:B------:R-:W-:-:S02]  /*0160*/  HFMA2 R9, -RZ, RZ, 0, 0 ;  /* 0x00000000ff097431 */ /* 0x000fc400000001ff */
[----:B-1----:R-:W-:-:S04]  /*0170*/  IMAD R7, R7, UR6, R0 ;  /* 0x0000000607077c24 */ /* 0x002fc8000f8e0200 */
[----:B0-----:R-:W-:Y:S01]  /*0180*/  IMAD.WIDE R4, R7, 0x4, R4 ;  /* 0x0000000407047825 */ /* 0x001fe200078e0204 */
[----:B--2---:R-:W-:-:S13]  /*0190*/  FSETP.GTU.AND P0, PT, R2, RZ, PT ;  /* 0x000000ff0200720b */ /* 0x004fda0003f0c000 */
[----:B------:R-:W-:Y:S05]  /*01a0*/  @!P0 BRA `(.L_x_71) ;  /* 0x0000000000048947 */ /* 0x000fea0003800000 */
[----:B------:R0:W5:Y:S02]  /*01b0*/  LDG.E R9, desc[UR4][R4.64] ;  /* 0x0000000404097981 */ /* 0x000164000c1e1900 */
.L_x_71:
[----:B------:R-:W-:Y:S05]  /*01c0*/  BSYNC.RECONVERGENT B0 ;  /* 0x0000000000007941 */ /* 0x000fea0003800200 */
.L_x_70:
[----:B-----5:R-:W-:Y:S01]  /*01d0*/  STG.E desc[UR4][R4.64], R9 ;  /* 0x0000000904007986 */ /* 0x020fe2000c101904 */
[----:B------:R-:W-:Y:S05]  /*01e0*/  EXIT ;  /* 0x000000000000794d */ /* 0x000fea0003800000 */
.L_x_72:
        /* <DEDUP_REMOVED lines=9> */
.L_x_81:


//--------------------- .text._Z14kernel_rectifyiiPfi --------------------------
	.section	.text._Z14kernel_rectifyiiPfi,"ax",@progbits
	.align	128
.text._Z14kernel_rectifyiiPfi:
        .type           _Z14kernel_rectifyiiPfi,@function
        .size           _Z14kernel_rectifyiiPfi,(.L_x_82 - _Z14kernel_rectifyiiPfi)
        .other          _Z14kernel_rectifyiiPfi,@"STO_CUDA_ENTRY STV_DEFAULT"
_Z14kernel_rectifyiiPfi:
        /* <DEDUP_REMOVED lines=16> */
[----:B-1----:R-:W-:-:S04]  /*0100*/  IMAD R5, R5, UR6, R0 ;  /* 0x0000000605057c24 */ /* 0x002fc8000f8e0200 */
[----:B0-----:R-:W-:-:S05]  /*0110*/  IMAD.WIDE R2, R5, 0x4, R2 ;  /* 0x0000000405027825 */ /* 0x001fca00078e0202 */
[----:B--2---:R-:W2:Y:S02]  /*0120*/  LDG.E R0, desc[UR4][R2.64] ;  /* 0x0000000402007981 */ /* 0x004ea4000c1e1900 */
[----:B--2---:R-:W-:-:S05]  /*0130*/  FMNMX.NAN R5, RZ, R0, !PT ;  /* 0x00000000ff057209 */ /* 0x004fca0007820000 */
[----:B------:R-:W-:Y:S01]  /*0140*/  STG.E desc[UR4][R2.64], R5 ;  /* 0x0000000502007986 */ /* 0x000fe2000c101904 */
[----:B------:R-:W-:Y:S05]  /*0150*/  EXIT ;  /* 0x000000000000794d */ /* 0x000fea0003800000 */
.L_x_73:
        /* <DEDUP_REMOVED lines=10> */
.L_x_82:


//--------------------- .nv.shared.reserved.0     --------------------------
	.section	.nv.shared.reserved.0,"aw",@nobits
	.weak		__nv_reservedSMEM_offset_0_alias
	.size		__nv_reservedSMEM_offset_0_alias, 0, 64
	.other		__nv_reservedSMEM_offset_0_alias,@"STO_CUDA_RESERVED_SHARED STV_DEFAULT"
__nv_reservedSMEM_offset_0_alias:
	.zero		0
	.zero		64


//--------------------- .nv.constant0._Z11kernel_adamiiffffPfS_S_S_ --------------------------
	.section	.nv.constant0._Z11kernel_adamiiffffPfS_S_S_,"a",@progbits
	.sectionflags	@""
	.align	4
.nv.constant0._Z11kernel_adamiiffffPfS_S_S_:
	.zero		952


//--------------------- .nv.constant0._Z26kernel_log_likelihood_gradiPKfiS0_iPfi --------------------------
	.section	.nv.constant0._Z26kernel_log_likelihood_gradiPKfiS0_iPfi,"a",@progbits
	.sectionflags	@""
	.align	4
.nv.constant0._Z26kernel_log_likelihood_gradiPKfiS0_iPfi:
	.zero		948


//--------------------- .nv.constant0._Z21kernel_log_likelihoodiPKfiS0_iPfi --------------------------
	.section	.nv.constant0._Z21kernel_log_likelihoodiPKfiS0_iPfi,"a",@progbits
	.sectionflags	@""
	.align	4
.nv.constant0._Z21kernel_log_likelihoodiPKfiS0_iPfi:
	.zero		948


//--------------------- .nv.constant0._Z19kernel_rectify_gradiiPKfiPfi --------------------------
	.section	.nv.constant0._Z19kernel_rectify_gradiiPKfiPfi,"a",@progbits
	.sectionflags	@""
	.align	4
.nv.constant0._Z19kernel_rectify_gradiiPKfiPfi:
	.zero		932


//--------------------- .nv.constant0._Z14kernel_rectifyiiPfi --------------------------
	.section	.nv.constant0._Z14kernel_rectifyiiPfi,"a",@progbits
	.sectionflags	@""
	.align	4
.nv.constant0._Z14kernel_rectifyiiPfi:
	.zero		916


//--------------------- SYMBOLS --------------------------

	.type		.nv.reservedSmem.offset0,@object
	.size		.nv.reservedSmem.offset0,0x4
